//
// Generated by NVIDIA NVVM Compiler
//
// Compiler Build ID: CL-36424714
// Cuda compilation tools, release 13.0, V13.0.88
// Based on NVVM 20.0.0
//

.version 9.0
.target sm_100
.address_size 64

	// .globl	scaled_dot_attention_kernel
.extern .shared .align 16 .b8 shared[];

.visible .entry scaled_dot_attention_kernel(
	.param .u64 .ptr .align 1 scaled_dot_attention_kernel_param_0,
	.param .u64 .ptr .align 1 scaled_dot_attention_kernel_param_1,
	.param .u64 .ptr .align 1 scaled_dot_attention_kernel_param_2,
	.param .u64 .ptr .align 1 scaled_dot_attention_kernel_param_3,
	.param .u64 .ptr .align 1 scaled_dot_attention_kernel_param_4,
	.param .u64 .ptr .align 1 scaled_dot_attention_kernel_param_5,
	.param .u64 .ptr .align 1 scaled_dot_attention_kernel_param_6,
	.param .u64 .ptr .align 1 scaled_dot_attention_kernel_param_7,
	.param .u32 scaled_dot_attention_kernel_param_8,
	.param .u32 scaled_dot_attention_kernel_param_9,
	.param .u32 scaled_dot_attention_kernel_param_10,
	.param .f32 scaled_dot_attention_kernel_param_11,
	.param .u32 scaled_dot_attention_kernel_param_12,
	.param .u32 scaled_dot_attention_kernel_param_13,
	.param .u32 scaled_dot_attention_kernel_param_14,
	.param .u32 scaled_dot_attention_kernel_param_15,
	.param .u32 scaled_dot_attention_kernel_param_16
)
{
	.reg .pred 	%p<104>;
	.reg .b32 	%r<200>;
	.reg .b32 	%f<190>;
	.reg .b64 	%rd<102>;

	ld.param.u64 	%rd21, [scaled_dot_attention_kernel_param_2];
	ld.param.u64 	%rd22, [scaled_dot_attention_kernel_param_6];
	ld.param.u64 	%rd23, [scaled_dot_attention_kernel_param_7];
	ld.param.u32 	%r60, [scaled_dot_attention_kernel_param_8];
	ld.param.u32 	%r53, [scaled_dot_attention_kernel_param_9];
	ld.param.u32 	%r54, [scaled_dot_attention_kernel_param_10];
	ld.param.u32 	%r59, [scaled_dot_attention_kernel_param_16];
	cvta.to.global.u64 	%rd1, %rd21;
	cvta.to.global.u64 	%rd2, %rd23;
	cvta.to.global.u64 	%rd3, %rd22;
	mov.u32 	%r61, %ctaid.y;
	mov.u32 	%r62, %ctaid.z;
	mov.u32 	%r63, %nctaid.y;
	mad.lo.s32 	%r1, %r62, %r63, %r61;
	mov.u32 	%r2, %ctaid.x;
	setp.ge.s32 	%p1, %r1, %r60;
	setp.ge.s32 	%p2, %r2, %r53;
	or.pred  	%p3, %p1, %p2;
	@%p3 bra 	$L__BB0_78;
	ld.param.u32 	%r179, [scaled_dot_attention_kernel_param_13];
	mov.u32 	%r3, %ntid.x;
	add.s32 	%r64, %r3, 31;
	shr.u32 	%r4, %r64, 5;
	mul.lo.s32 	%r5, %r53, %r1;
	add.s32 	%r65, %r5, %r2;
	cvt.s64.s32 	%rd4, %r54;
	mul.wide.s32 	%rd5, %r65, %r54;
	cvt.s64.s32 	%rd24, %r5;
	mul.wide.s32 	%rd6, %r5, %r54;
	cvt.u64.u32 	%rd25, %r2;
	add.s64 	%rd26, %rd24, %rd25;
	cvt.u64.u32 	%rd27, %r53;
	mul.lo.s64 	%rd7, %rd26, %rd27;
	setp.eq.s32 	%p4, %r179, 0;
	mov.u32 	%r184, %r53;
	@%p4 bra 	$L__BB0_8;
	ld.param.u64 	%rd98, [scaled_dot_attention_kernel_param_3];
	cvta.to.global.u64 	%rd28, %rd98;
	mul.wide.s32 	%rd29, %r1, 4;
	add.s64 	%rd30, %rd28, %rd29;
	ld.global.nc.u32 	%r66, [%rd30];
	min.s32 	%r184, %r66, %r53;
	setp.gt.s32 	%p5, %r184, 0;
	@%p5 bra 	$L__BB0_8;
	mov.u32 	%r183, %tid.x;
	setp.ge.s32 	%p6, %r183, %r54;
	@%p6 bra 	$L__BB0_6;
	mov.u32 	%r182, %r183;
$L__BB0_5:
	cvt.s64.s32 	%rd31, %r182;
	add.s64 	%rd32, %rd5, %rd31;
	shl.b64 	%rd33, %rd32, 2;
	add.s64 	%rd34, %rd2, %rd33;
	mov.b32 	%r67, 0;
	st.global.u32 	[%rd34], %r67;
	add.s32 	%r182, %r182, %r3;
	setp.lt.s32 	%p7, %r182, %r54;
	@%p7 bra 	$L__BB0_5;
$L__BB0_6:
	setp.eq.s32 	%p8, %r59, 0;
	setp.ge.u32 	%p9, %r183, %r53;
	or.pred  	%p10, %p8, %p9;
	@%p10 bra 	$L__BB0_78;
$L__BB0_7:
	cvt.s64.s32 	%rd35, %r183;
	add.s64 	%rd36, %rd7, %rd35;
	shl.b64 	%rd37, %rd36, 2;
	add.s64 	%rd38, %rd3, %rd37;
	mov.b32 	%r68, 0;
	st.global.u32 	[%rd38], %r68;
	add.s32 	%r183, %r183, %r3;
	setp.lt.s32 	%p11, %r183, %r53;
	@%p11 bra 	$L__BB0_7;
	bra.uni 	$L__BB0_78;
$L__BB0_8:
	setp.lt.u32 	%p12, %r2, %r184;
	@%p12 bra 	$L__BB0_14;
	mov.u32 	%r186, %tid.x;
	setp.ge.s32 	%p13, %r186, %r54;
	@%p13 bra 	$L__BB0_12;
	mov.u32 	%r185, %r186;
$L__BB0_11:
	cvt.s64.s32 	%rd39, %r185;
	add.s64 	%rd40, %rd5, %rd39;
	shl.b64 	%rd41, %rd40, 2;
	add.s64 	%rd42, %rd2, %rd41;
	mov.b32 	%r69, 0;
	st.global.u32 	[%rd42], %r69;
	add.s32 	%r185, %r185, %r3;
	setp.lt.s32 	%p14, %r185, %r54;
	@%p14 bra 	$L__BB0_11;
$L__BB0_12:
	setp.eq.s32 	%p15, %r59, 0;
	setp.ge.u32 	%p16, %r186, %r53;
	or.pred  	%p17, %p15, %p16;
	@%p17 bra 	$L__BB0_78;
$L__BB0_13:
	cvt.s64.s32 	%rd43, %r186;
	add.s64 	%rd44, %rd7, %rd43;
	shl.b64 	%rd45, %rd44, 2;
	add.s64 	%rd46, %rd3, %rd45;
	mov.b32 	%r70, 0;
	st.global.u32 	[%rd46], %r70;
	add.s32 	%r186, %r186, %r3;
	setp.lt.s32 	%p18, %r186, %r53;
	@%p18 bra 	$L__BB0_13;
	bra.uni 	$L__BB0_78;
$L__BB0_14:
	ld.param.u32 	%r181, [scaled_dot_attention_kernel_param_15];
	ld.param.u64 	%rd97, [scaled_dot_attention_kernel_param_1];
	ld.param.u64 	%rd96, [scaled_dot_attention_kernel_param_0];
	shl.b32 	%r72, %r53, 2;
	mov.u32 	%r73, shared;
	add.s32 	%r18, %r73, %r72;
	setp.eq.s32 	%p19, %r181, 0;
	add.s32 	%r74, %r2, 1;
	min.u32 	%r75, %r184, %r74;
	selp.b32 	%r19, %r184, %r75, %p19;
	mov.u32 	%r199, %tid.x;
	and.b32  	%r21, %r199, 31;
	shr.u32 	%r76, %r199, 3;
	add.s32 	%r22, %r18, %r76;
	shl.b32 	%r77, %r199, 2;
	and.b32  	%r78, %r77, 124;
	add.s32 	%r23, %r18, %r78;
	cvta.to.global.u64 	%rd8, %rd96;
	cvta.to.global.u64 	%rd9, %rd97;
	mov.b32 	%r187, 0;
$L__BB0_15:
	setp.ge.s32 	%p20, %r199, %r54;
	cvt.u64.u32 	%rd10, %r187;
	mov.f32 	%f171, 0f00000000;
	@%p20 bra 	$L__BB0_18;
	mov.f32 	%f171, 0f00000000;
	mad.lo.s64 	%rd51, %rd10, %rd4, %rd6;
	mov.u32 	%r188, %r199;
$L__BB0_17:
	cvt.s64.s32 	%rd47, %r188;
	add.s64 	%rd48, %rd5, %rd47;
	shl.b64 	%rd49, %rd48, 2;
	add.s64 	%rd50, %rd8, %rd49;
	ld.global.nc.f32 	%f47, [%rd50];
	add.s64 	%rd52, %rd51, %rd47;
	shl.b64 	%rd53, %rd52, 2;
	add.s64 	%rd54, %rd9, %rd53;
	ld.global.nc.f32 	%f48, [%rd54];
	fma.rn.f32 	%f171, %f47, %f48, %f171;
	add.s32 	%r188, %r188, %r3;
	setp.lt.s32 	%p21, %r188, %r54;
	@%p21 bra 	$L__BB0_17;
$L__BB0_18:
	setp.ne.s32 	%p22, %r21, 0;
	mov.b32 	%r79, %f171;
	shfl.sync.down.b32	%r80|%p23, %r79, 16, 31, -1;
	mov.b32 	%f49, %r80;
	add.f32 	%f50, %f171, %f49;
	mov.b32 	%r81, %f50;
	shfl.sync.down.b32	%r82|%p24, %r81, 8, 31, -1;
	mov.b32 	%f51, %r82;
	add.f32 	%f52, %f50, %f51;
	mov.b32 	%r83, %f52;
	shfl.sync.down.b32	%r84|%p25, %r83, 4, 31, -1;
	mov.b32 	%f53, %r84;
	add.f32 	%f54, %f52, %f53;
	mov.b32 	%r85, %f54;
	shfl.sync.down.b32	%r86|%p26, %r85, 2, 31, -1;
	mov.b32 	%f55, %r86;
	add.f32 	%f56, %f54, %f55;
	mov.b32 	%r87, %f56;
	shfl.sync.down.b32	%r88|%p27, %r87, 1, 31, -1;
	mov.b32 	%f57, %r88;
	add.f32 	%f4, %f56, %f57;
	bar.sync 	0;
	@%p22 bra 	$L__BB0_20;
	st.shared.f32 	[%r22], %f4;
$L__BB0_20:
	setp.gt.u32 	%p28, %r199, 31;
	bar.sync 	0;
	@%p28 bra 	$L__BB0_25;
	setp.ge.u32 	%p29, %r21, %r4;
	mov.f32 	%f172, 0f00000000;
	@%p29 bra 	$L__BB0_23;
	ld.shared.f32 	%f172, [%r23];
$L__BB0_23:
	mov.b32 	%r89, %f172;
	shfl.sync.down.b32	%r90|%p31, %r89, 16, 31, -1;
	mov.b32 	%f59, %r90;
	add.f32 	%f60, %f172, %f59;
	mov.b32 	%r91, %f60;
	shfl.sync.down.b32	%r92|%p32, %r91, 8, 31, -1;
	mov.b32 	%f61, %r92;
	add.f32 	%f62, %f60, %f61;
	mov.b32 	%r93, %f62;
	shfl.sync.down.b32	%r94|%p33, %r93, 4, 31, -1;
	mov.b32 	%f63, %r94;
	add.f32 	%f64, %f62, %f63;
	mov.b32 	%r95, %f64;
	shfl.sync.down.b32	%r96|%p34, %r95, 2, 31, -1;
	mov.b32 	%f65, %r96;
	add.f32 	%f66, %f64, %f65;
	mov.b32 	%r97, %f66;
	shfl.sync.down.b32	%r98|%p35, %r97, 1, 31, -1;
	mov.b32 	%f67, %r98;
	add.f32 	%f7, %f66, %f67;
	@%p22 bra 	$L__BB0_25;
	st.shared.f32 	[%r18], %f7;
$L__BB0_25:
	setp.ne.s32 	%p36, %r199, 0;
	bar.sync 	0;
	@%p36 bra 	$L__BB0_31;
	ld.param.u32 	%r178, [scaled_dot_attention_kernel_param_12];
	ld.param.f32 	%f169, [scaled_dot_attention_kernel_param_11];
	setp.eq.s32 	%p37, %r178, 0;
	ld.shared.f32 	%f68, [%r18];
	mul.f32 	%f174, %f169, %f68;
	@%p37 bra 	$L__BB0_28;
	ld.param.u64 	%rd99, [scaled_dot_attention_kernel_param_4];
	cvt.u32.u64 	%r99, %rd10;
	add.s32 	%r100, %r99, %r5;
	cvta.to.global.u64 	%rd55, %rd99;
	mul.wide.s32 	%rd56, %r100, 4;
	add.s64 	%rd57, %rd55, %rd56;
	ld.global.nc.f32 	%f69, [%rd57];
	add.f32 	%f174, %f174, %f69;
$L__BB0_28:
	ld.param.u32 	%r180, [scaled_dot_attention_kernel_param_14];
	setp.eq.s32 	%p38, %r180, 0;
	@%p38 bra 	$L__BB0_30;
	ld.param.u64 	%rd100, [scaled_dot_attention_kernel_param_5];
	add.s64 	%rd58, %rd7, %rd10;
	cvta.to.global.u64 	%rd59, %rd100;
	shl.b64 	%rd60, %rd58, 2;
	add.s64 	%rd61, %rd59, %rd60;
	ld.global.nc.f32 	%f70, [%rd61];
	add.f32 	%f174, %f174, %f70;
$L__BB0_30:
	cvt.u32.u64 	%r101, %rd10;
	shl.b32 	%r102, %r101, 2;
	mov.u32 	%r103, shared;
	add.s32 	%r104, %r103, %r102;
	st.shared.f32 	[%r104], %f174;
$L__BB0_31:
	cvt.u32.u64 	%r105, %rd10;
	bar.sync 	0;
	add.s32 	%r187, %r105, 1;
	setp.ne.s32 	%p39, %r187, %r19;
	@%p39 bra 	$L__BB0_15;
	add.s32 	%r189, %r19, %r199;
	setp.ge.s32 	%p40, %r189, %r53;
	@%p40 bra 	$L__BB0_35;
	mov.u32 	%r107, shared;
$L__BB0_34:
	shl.b32 	%r106, %r189, 2;
	add.s32 	%r108, %r107, %r106;
	mov.b32 	%r109, -8388608;
	st.shared.u32 	[%r108], %r109;
	add.s32 	%r189, %r189, %r3;
	setp.lt.s32 	%p41, %r189, %r53;
	@%p41 bra 	$L__BB0_34;
$L__BB0_35:
	bar.sync 	0;
	setp.ge.s32 	%p42, %r199, %r53;
	mov.f32 	%f176, 0fFF800000;
	@%p42 bra 	$L__BB0_38;
	mov.f32 	%f176, 0fFF800000;
	mov.u32 	%r111, shared;
	mov.u32 	%r190, %r199;
$L__BB0_37:
	shl.b32 	%r110, %r190, 2;
	add.s32 	%r112, %r111, %r110;
	ld.shared.f32 	%f73, [%r112];
	setp.gt.f32 	%p43, %f73, %f176;
	selp.f32 	%f176, %f73, %f176, %p43;
	add.s32 	%r190, %r190, %r3;
	setp.lt.s32 	%p44, %r190, %r53;
	@%p44 bra 	$L__BB0_37;
$L__BB0_38:
	setp.ne.s32 	%p45, %r21, 0;
	mov.b32 	%r113, %f176;
	shfl.sync.down.b32	%r114|%p46, %r113, 16, 31, -1;
	mov.b32 	%f74, %r114;
	setp.gt.f32 	%p47, %f176, %f74;
	selp.f32 	%f75, %f176, %f74, %p47;
	mov.b32 	%r115, %f75;
	shfl.sync.down.b32	%r116|%p48, %r115, 8, 31, -1;
	mov.b32 	%f76, %r116;
	setp.gt.f32 	%p49, %f75, %f76;
	selp.f32 	%f77, %f75, %f76, %p49;
	mov.b32 	%r117, %f77;
	shfl.sync.down.b32	%r118|%p50, %r117, 4, 31, -1;
	mov.b32 	%f78, %r118;
	setp.gt.f32 	%p51, %f77, %f78;
	selp.f32 	%f79, %f77, %f78, %p51;
	mov.b32 	%r119, %f79;
	shfl.sync.down.b32	%r120|%p52, %r119, 2, 31, -1;
	mov.b32 	%f80, %r120;
	setp.gt.f32 	%p53, %f79, %f80;
	selp.f32 	%f81, %f79, %f80, %p53;
	mov.b32 	%r121, %f81;
	shfl.sync.down.b32	%r122|%p54, %r121, 1, 31, -1;
	mov.b32 	%f82, %r122;
	setp.gt.f32 	%p55, %f81, %f82;
	selp.f32 	%f16, %f81, %f82, %p55;
	bar.sync 	0;
	@%p45 bra 	$L__BB0_40;
	st.shared.f32 	[%r22], %f16;
$L__BB0_40:
	setp.gt.u32 	%p56, %r199, 31;
	bar.sync 	0;
	@%p56 bra 	$L__BB0_45;
	setp.ge.u32 	%p57, %r21, %r4;
	mov.f32 	%f177, 0fFF800000;
	@%p57 bra 	$L__BB0_43;
	ld.shared.f32 	%f177, [%r23];
$L__BB0_43:
	setp.ne.s32 	%p58, %r21, 0;
	mov.b32 	%r123, %f177;
	shfl.sync.down.b32	%r124|%p59, %r123, 16, 31, -1;
	mov.b32 	%f84, %r124;
	setp.gt.f32 	%p60, %f177, %f84;
	selp.f32 	%f85, %f177, %f84, %p60;
	mov.b32 	%r125, %f85;
	shfl.sync.down.b32	%r126|%p61, %r125, 8, 31, -1;
	mov.b32 	%f86, %r126;
	setp.gt.f32 	%p62, %f85, %f86;
	selp.f32 	%f87, %f85, %f86, %p62;
	mov.b32 	%r127, %f87;
	shfl.sync.down.b32	%r128|%p63, %r127, 4, 31, -1;
	mov.b32 	%f88, %r128;
	setp.gt.f32 	%p64, %f87, %f88;
	selp.f32 	%f89, %f87, %f88, %p64;
	mov.b32 	%r129, %f89;
	shfl.sync.down.b32	%r130|%p65, %r129, 2, 31, -1;
	mov.b32 	%f90, %r130;
	setp.gt.f32 	%p66, %f89, %f90;
	selp.f32 	%f91, %f89, %f90, %p66;
	mov.b32 	%r131, %f91;
	shfl.sync.down.b32	%r132|%p67, %r131, 1, 31, -1;
	mov.b32 	%f92, %r132;
	setp.gt.f32 	%p68, %f91, %f92;
	selp.f32 	%f19, %f91, %f92, %p68;
	@%p58 bra 	$L__BB0_45;
	st.shared.f32 	[%r18], %f19;
$L__BB0_45:
	setp.ge.s32 	%p69, %r199, %r53;
	bar.sync 	0;
	ld.shared.f32 	%f20, [%r18];
	bar.sync 	0;
	mov.f32 	%f179, 0f00000000;
	@%p69 bra 	$L__BB0_48;
	mov.f32 	%f179, 0f00000000;
	mov.u32 	%r134, shared;
	mov.u32 	%r191, %r199;
$L__BB0_47:
	shl.b32 	%r133, %r191, 2;
	add.s32 	%r135, %r134, %r133;
	ld.shared.f32 	%f95, [%r135];
	sub.f32 	%f96, %f95, %f20;
	mul.f32 	%f97, %f96, 0f3FB8AA3B;
	ex2.approx.f32 	%f98, %f97;
	st.shared.f32 	[%r135], %f98;
	add.f32 	%f179, %f179, %f98;
	add.s32 	%r191, %r191, %r3;
	setp.lt.s32 	%p70, %r191, %r53;
	@%p70 bra 	$L__BB0_47;
$L__BB0_48:
	setp.ne.s32 	%p71, %r21, 0;
	mov.b32 	%r136, %f179;
	shfl.sync.down.b32	%r137|%p72, %r136, 16, 31, -1;
	mov.b32 	%f99, %r137;
	add.f32 	%f100, %f179, %f99;
	mov.b32 	%r138, %f100;
	shfl.sync.down.b32	%r139|%p73, %r138, 8, 31, -1;
	mov.b32 	%f101, %r139;
	add.f32 	%f102, %f100, %f101;
	mov.b32 	%r140, %f102;
	shfl.sync.down.b32	%r141|%p74, %r140, 4, 31, -1;
	mov.b32 	%f103, %r141;
	add.f32 	%f104, %f102, %f103;
	mov.b32 	%r142, %f104;
	shfl.sync.down.b32	%r143|%p75, %r142, 2, 31, -1;
	mov.b32 	%f105, %r143;
	add.f32 	%f106, %f104, %f105;
	mov.b32 	%r144, %f106;
	shfl.sync.down.b32	%r145|%p76, %r144, 1, 31, -1;
	mov.b32 	%f107, %r145;
	add.f32 	%f24, %f106, %f107;
	bar.sync 	0;
	@%p71 bra 	$L__BB0_50;
	st.shared.f32 	[%r22], %f24;
$L__BB0_50:
	setp.gt.u32 	%p77, %r199, 31;
	bar.sync 	0;
	@%p77 bra 	$L__BB0_55;
	setp.ge.u32 	%p78, %r21, %r4;
	mov.f32 	%f180, 0f00000000;
	@%p78 bra 	$L__BB0_53;
	ld.shared.f32 	%f180, [%r23];
$L__BB0_53:
	setp.ne.s32 	%p79, %r21, 0;
	mov.b32 	%r146, %f180;
	shfl.sync.down.b32	%r147|%p80, %r146, 16, 31, -1;
	mov.b32 	%f109, %r147;
	add.f32 	%f110, %f180, %f109;
	mov.b32 	%r148, %f110;
	shfl.sync.down.b32	%r149|%p81, %r148, 8, 31, -1;
	mov.b32 	%f111, %r149;
	add.f32 	%f112, %f110, %f111;
	mov.b32 	%r150, %f112;
	shfl.sync.down.b32	%r151|%p82, %r150, 4, 31, -1;
	mov.b32 	%f113, %r151;
	add.f32 	%f114, %f112, %f113;
	mov.b32 	%r152, %f114;
	shfl.sync.down.b32	%r153|%p83, %r152, 2, 31, -1;
	mov.b32 	%f115, %r153;
	add.f32 	%f116, %f114, %f115;
	mov.b32 	%r154, %f116;
	shfl.sync.down.b32	%r155|%p84, %r154, 1, 31, -1;
	mov.b32 	%f117, %r155;
	add.f32 	%f27, %f116, %f117;
	@%p79 bra 	$L__BB0_55;
	st.shared.f32 	[%r18], %f27;
$L__BB0_55:
	setp.ge.s32 	%p85, %r199, %r53;
	bar.sync 	0;
	ld.shared.f32 	%f28, [%r18];
	bar.sync 	0;
	@%p85 bra 	$L__BB0_58;
	rcp.rn.f32 	%f118, %f28;
	setp.gt.f32 	%p86, %f28, 0f00000000;
	selp.f32 	%f29, %f118, 0f00000000, %p86;
	mov.u32 	%r157, shared;
	mov.u32 	%r192, %r199;
$L__BB0_57:
	shl.b32 	%r156, %r192, 2;
	add.s32 	%r158, %r157, %r156;
	ld.shared.f32 	%f119, [%r158];
	mul.f32 	%f120, %f29, %f119;
	st.shared.f32 	[%r158], %f120;
	add.s32 	%r192, %r192, %r3;
	setp.lt.s32 	%p87, %r192, %r53;
	@%p87 bra 	$L__BB0_57;
$L__BB0_58:
	setp.ge.s32 	%p88, %r199, %r54;
	bar.sync 	0;
	@%p88 bra 	$L__BB0_73;
	and.b32  	%r37, %r19, 7;
	shl.b64 	%rd11, %rd4, 2;
	mov.u32 	%r193, %r199;
$L__BB0_60:
	setp.lt.s32 	%p89, %r19, 1;
	mov.f32 	%f188, 0f00000000;
	@%p89 bra 	$L__BB0_72;
	setp.lt.u32 	%p90, %r19, 8;
	cvt.s64.s32 	%rd62, %r193;
	add.s64 	%rd12, %rd6, %rd62;
	mov.f32 	%f188, 0f00000000;
	mov.b32 	%r197, 0;
	@%p90 bra 	$L__BB0_64;
	and.b32  	%r161, %r19, 2147483640;
	neg.s32 	%r195, %r161;
	shl.b64 	%rd63, %rd12, 2;
	add.s64 	%rd101, %rd1, %rd63;
	mov.u32 	%r162, shared;
	add.s32 	%r194, %r162, 16;
	mov.f32 	%f188, 0f00000000;
$L__BB0_63:
	.pragma "nounroll";
	and.b32  	%r197, %r19, 2147483640;
	ld.shared.v4.f32 	{%f125, %f126, %f127, %f128}, [%r194+-16];
	ld.global.nc.f32 	%f129, [%rd101];
	fma.rn.f32 	%f130, %f125, %f129, %f188;
	add.s64 	%rd64, %rd101, %rd11;
	ld.global.nc.f32 	%f131, [%rd64];
	fma.rn.f32 	%f132, %f126, %f131, %f130;
	add.s64 	%rd65, %rd64, %rd11;
	ld.global.nc.f32 	%f133, [%rd65];
	fma.rn.f32 	%f134, %f127, %f133, %f132;
	add.s64 	%rd66, %rd65, %rd11;
	ld.global.nc.f32 	%f135, [%rd66];
	fma.rn.f32 	%f136, %f128, %f135, %f134;
	ld.shared.v4.f32 	{%f137, %f138, %f139, %f140}, [%r194];
	add.s64 	%rd67, %rd66, %rd11;
	ld.global.nc.f32 	%f141, [%rd67];
	fma.rn.f32 	%f142, %f137, %f141, %f136;
	add.s64 	%rd68, %rd67, %rd11;
	ld.global.nc.f32 	%f143, [%rd68];
	fma.rn.f32 	%f144, %f138, %f143, %f142;
	add.s64 	%rd69, %rd68, %rd11;
	ld.global.nc.f32 	%f145, [%rd69];
	fma.rn.f32 	%f146, %f139, %f145, %f144;
	add.s64 	%rd70, %rd69, %rd11;
	ld.global.nc.f32 	%f147, [%rd70];
	fma.rn.f32 	%f188, %f140, %f147, %f146;
	add.s32 	%r195, %r195, 8;
	shl.b64 	%rd71, %rd4, 5;
	add.s64 	%rd101, %rd101, %rd71;
	add.s32 	%r194, %r194, 32;
	setp.ne.s32 	%p91, %r195, 0;
	@%p91 bra 	$L__BB0_63;
$L__BB0_64:
	setp.eq.s32 	%p92, %r37, 0;
	@%p92 bra 	$L__BB0_72;
	add.s32 	%r163, %r37, -1;
	setp.lt.u32 	%p93, %r163, 3;
	@%p93 bra 	$L__BB0_67;
	shl.b32 	%r164, %r197, 2;
	mov.u32 	%r165, shared;
	add.s32 	%r166, %r165, %r164;
	ld.shared.f32 	%f149, [%r166];
	cvt.u64.u32 	%rd72, %r197;
	mad.lo.s64 	%rd73, %rd72, %rd4, %rd12;
	shl.b64 	%rd74, %rd73, 2;
	add.s64 	%rd75, %rd1, %rd74;
	ld.global.nc.f32 	%f150, [%rd75];
	fma.rn.f32 	%f151, %f149, %f150, %f188;
	ld.shared.f32 	%f152, [%r166+4];
	add.s64 	%rd76, %rd75, %rd11;
	ld.global.nc.f32 	%f153, [%rd76];
	fma.rn.f32 	%f154, %f152, %f153, %f151;
	ld.shared.f32 	%f155, [%r166+8];
	add.s64 	%rd77, %rd76, %rd11;
	ld.global.nc.f32 	%f156, [%rd77];
	fma.rn.f32 	%f157, %f155, %f156, %f154;
	ld.shared.f32 	%f158, [%r166+12];
	add.s64 	%rd78, %rd77, %rd11;
	ld.global.nc.f32 	%f159, [%rd78];
	fma.rn.f32 	%f188, %f158, %f159, %f157;
	add.s32 	%r197, %r197, 4;
$L__BB0_67:
	and.b32  	%r167, %r19, 3;
	setp.eq.s32 	%p94, %r167, 0;
	@%p94 bra 	$L__BB0_72;
	setp.eq.s32 	%p95, %r167, 1;
	@%p95 bra 	$L__BB0_70;
	shl.b32 	%r168, %r197, 2;
	mov.u32 	%r169, shared;
	add.s32 	%r170, %r169, %r168;
	ld.shared.f32 	%f161, [%r170];
	cvt.u64.u32 	%rd79, %r197;
	mad.lo.s64 	%rd80, %rd79, %rd4, %rd12;
	shl.b64 	%rd81, %rd80, 2;
	add.s64 	%rd82, %rd1, %rd81;
	ld.global.nc.f32 	%f162, [%rd82];
	fma.rn.f32 	%f163, %f161, %f162, %f188;
	ld.shared.f32 	%f164, [%r170+4];
	add.s64 	%rd83, %rd82, %rd11;
	ld.global.nc.f32 	%f165, [%rd83];
	fma.rn.f32 	%f188, %f164, %f165, %f163;
	add.s32 	%r197, %r197, 2;
$L__BB0_70:
	and.b32  	%r171, %r19, 1;
	setp.eq.b32 	%p96, %r171, 1;
	not.pred 	%p97, %p96;
	@%p97 bra 	$L__BB0_72;
	shl.b32 	%r172, %r197, 2;
	mov.u32 	%r173, shared;
	add.s32 	%r174, %r173, %r172;
	ld.shared.f32 	%f166, [%r174];
	cvt.u64.u32 	%rd84, %r197;
	mad.lo.s64 	%rd85, %rd84, %rd4, %rd12;
	shl.b64 	%rd86, %rd85, 2;
	add.s64 	%rd87, %rd1, %rd86;
	ld.global.nc.f32 	%f167, [%rd87];
	fma.rn.f32 	%f188, %f166, %f167, %f188;
$L__BB0_72:
	cvt.s64.s32 	%rd88, %r193;
	add.s64 	%rd89, %rd5, %rd88;
	shl.b64 	%rd90, %rd89, 2;
	add.s64 	%rd91, %rd2, %rd90;
	st.global.f32 	[%rd91], %f188;
	add.s32 	%r193, %r193, %r3;
	setp.lt.s32 	%p98, %r193, %r54;
	@%p98 bra 	$L__BB0_60;
$L__BB0_73:
	setp.ge.s32 	%p99, %r199, %r53;
	setp.eq.s32 	%p100, %r59, 0;
	or.pred  	%p101, %p100, %p99;
	@%p101 bra 	$L__BB0_78;
	mov.u32 	%r176, shared;
$L__BB0_75:
	setp.ge.s32 	%p102, %r199, %r19;
	mov.f32 	%f189, 0f00000000;
	@%p102 bra 	$L__BB0_77;
	shl.b32 	%r175, %r199, 2;
	add.s32 	%r177, %r176, %r175;
	ld.shared.f32 	%f189, [%r177];
$L__BB0_77:
	cvt.s64.s32 	%rd92, %r199;
	add.s64 	%rd93, %rd7, %rd92;
	shl.b64 	%rd94, %rd93, 2;
	add.s64 	%rd95, %rd3, %rd94;
	st.global.f32 	[%rd95], %f189;
	add.s32 	%r199, %r199, %r3;
	setp.lt.s32 	%p103, %r199, %r53;
	@%p103 bra 	$L__BB0_75;
$L__BB0_78:
	ret;

}


// ===== COMPILED SASS (sm_100) =====

	.target	sm_100

	.elftype	@"ET_EXEC"


//--------------------- .note.nv.tkinfo           --------------------------
	.section	.note.nv.tkinfo,"",@"SHT_NOTE"
	.sectionflags	@"SHF_NOTE_NV_TKINFO"
	.tkinfo
        /*0018*/ 	.word	0x00000002
        /*0030*/ 	.string	""
        /*0030*/ 	.string	"ptxas"
        /*0030*/ 	.string	"Cuda compilation tools, release 13.0, V13.0.88"
        /*0030*/ 	.string	"Build cuda_13.0.r13.0/compiler.36424714_0"
        /*0030*/ 	.string	"-arch sm_100 -m 64 "



//--------------------- .note.nv.cuinfo           --------------------------
	.section	.note.nv.cuinfo,"",@"SHT_NOTE"
	.sectionflags	@"SHF_NOTE_NV_CUINFO"
        /*0018*/ 	.short	0x0002
        /*001a*/ 	.short	0x0064
        /*001c*/ 	.short	0x0082
	.zero		2


//--------------------- .nv.info                  --------------------------
	.section	.nv.info,"",@"SHT_CUDA_INFO"
	.align	4


	//----- nvinfo : EIATTR_REGCOUNT
	.align		4
        /*0000*/ 	.byte	0x04, 0x2f
        /*0002*/ 	.short	(.L_1 - .L_0)
	.align		4
.L_0:
        /*0004*/ 	.word	index@(scaled_dot_attention_kernel)
        /*0008*/ 	.word	0x00000020


	//----- nvinfo : EIATTR_FRAME_SIZE
	.align		4
.L_1:
        /*000c*/ 	.byte	0x04, 0x11
        /*000e*/ 	.short	(.L_3 - .L_2)
	.align		4
.L_2:
        /*0010*/ 	.word	index@($__internal_0_$__cuda_sm20_rcp_rn_f32_slowpath)
        /*0014*/ 	.word	0x00000000


	//----- nvinfo : EIATTR_FRAME_SIZE
	.align		4
.L_3:
        /*0018*/ 	.byte	0x04, 0x11
        /*001a*/ 	.short	(.L_5 - .L_4)
	.align		4
.L_4:
        /*001c*/ 	.word	index@(scaled_dot_attention_kernel)
        /*0020*/ 	.word	0x00000000


	//----- nvinfo : EIATTR_MIN_STACK_SIZE
	.align		4
.L_5:
        /*0024*/ 	.byte	0x04, 0x12
        /*0026*/ 	.short	(.L_7 - .L_6)
	.align		4
.L_6:
        /*0028*/ 	.word	index@(scaled_dot_attention_kernel)
        /*002c*/ 	.word	0x00000000
.L_7:


//--------------------- .nv.compat                --------------------------
	.section	.nv.compat,"",@"SHT_CUDA_COMPAT_INFO"
	.align	4
        /*0000*/ 	.byte	0x02, 0x09, 0x00, 0x00, 0x02, 0x02, 0x01, 0x00, 0x02, 0x05, 0x05, 0x00, 0x03, 0x07, 0x01, 0x01
        /*0010*/ 	.byte	0x02, 0x03, 0x00, 0x00, 0x02, 0x06, 0x01, 0x00, 0x04, 0x0b, 0x08, 0x00, 0x01, 0x00, 0x00, 0x00
        /*0020*/ 	.byte	0x00, 0x00, 0x00, 0x00


//--------------------- .nv.info.scaled_dot_attention_kernel --------------------------
	.section	.nv.info.scaled_dot_attention_kernel,"",@"SHT_CUDA_INFO"
	.sectionflags	@""
	.align	4


	//----- nvinfo : EIATTR_CUDA_API_VERSION
	.align		4
        /*0000*/ 	.byte	0x04, 0x37
        /*0002*/ 	.short	(.L_9 - .L_8)
.L_8:
        /*0004*/ 	.word	0x00000082


	//----- nvinfo : EIATTR_KPARAM_INFO
	.align		4
.L_9:
        /*0008*/ 	.byte	0x04, 0x17
        /*000a*/ 	.short	(.L_11 - .L_10)
.L_10:
        /*000c*/ 	.word	0x00000000
        /*0010*/ 	.short	0x0010
        /*0012*/ 	.short	0x0060
        /*0014*/ 	.byte	0x00, 0xf0, 0x11, 0x00


	//----- nvinfo : EIATTR_KPARAM_INFO
	.align		4
.L_11:
        /*0018*/ 	.byte	0x04, 0x17
        /*001a*/ 	.short	(.L_13 - .L_12)
.L_12:
        /*001c*/ 	.word	0x00000000
        /*0020*/ 	.short	0x000f
        /*0022*/ 	.short	0x005c
        /*0024*/ 	.byte	0x00, 0xf0, 0x11, 0x00


	//----- nvinfo : EIATTR_KPARAM_INFO
	.align		4
.L_13:
        /*0028*/ 	.byte	0x04, 0x17
        /*002a*/ 	.short	(.L_15 - .L_14)
.L_14:
        /*002c*/ 	.word	0x00000000
        /*0030*/ 	.short	0x000e
        /*0032*/ 	.short	0x0058
        /*0034*/ 	.byte	0x00, 0xf0, 0x11, 0x00


	//----- nvinfo : EIATTR_KPARAM_INFO
	.align		4
.L_15:
        /*0038*/ 	.byte	0x04, 0x17
        /*003a*/ 	.short	(.L_17 - .L_16)
.L_16:
        /*003c*/ 	.word	0x00000000
        /*0040*/ 	.short	0x000d
        /*0042*/ 	.short	0x0054
        /*0044*/ 	.byte	0x00, 0xf0, 0x11, 0x00


	//----- nvinfo : EIATTR_KPARAM_INFO
	.align		4
.L_17:
        /*0048*/ 	.byte	0x04, 0x17
        /*004a*/ 	.short	(.L_19 - .L_18)
.L_18:
        /*004c*/ 	.word	0x00000000
        /*0050*/ 	.short	0x000c
        /*0052*/ 	.short	0x0050
        /*0054*/ 	.byte	0x00, 0xf0, 0x11, 0x00


	//----- nvinfo : EIATTR_KPARAM_INFO
	.align		4
.L_19:
        /*0058*/ 	.byte	0x04, 0x17
        /*005a*/ 	.short	(.L_21 - .L_20)
.L_20:
        /*005c*/ 	.word	0x00000000
        /*0060*/ 	.short	0x000b
        /*0062*/ 	.short	0x004c
        /*0064*/ 	.byte	0x00, 0xf0, 0x11, 0x00


	//----- nvinfo : EIATTR_KPARAM_INFO
	.align		4
.L_21:
        /*0068*/ 	.byte	0x04, 0x17
        /*006a*/ 	.short	(.L_23 - .L_22)
.L_22:
        /*006c*/ 	.word	0x00000000
        /*0070*/ 	.short	0x000a
        /*0072*/ 	.short	0x0048
        /*0074*/ 	.byte	0x00, 0xf0, 0x11, 0x00


	//----- nvinfo : EIATTR_KPARAM_INFO
	.align		4
.L_23:
        /*0078*/ 	.byte	0x04, 0x17
        /*007a*/ 	.short	(.L_25 - .L_24)
.L_24:
        /*007c*/ 	.word	0x00000000
        /*0080*/ 	.short	0x0009
        /*0082*/ 	.short	0x0044
        /*0084*/ 	.byte	0x00, 0xf0, 0x11, 0x00


	//----- nvinfo : EIATTR_KPARAM_INFO
	.align		4
.L_25:
        /*0088*/ 	.byte	0x04, 0x17
        /*008a*/ 	.short	(.L_27 - .L_26)
.L_26:
        /*008c*/ 	.word	0x00000000
        /*0090*/ 	.short	0x0008
        /*0092*/ 	.short	0x0040
        /*0094*/ 	.byte	0x00, 0xf0, 0x11, 0x00


	//----- nvinfo : EIATTR_KPARAM_INFO
	.align		4
.L_27:
        /*0098*/ 	.byte	0x04, 0x17
        /*009a*/ 	.short	(.L_29 - .L_28)
.L_28:
        /*009c*/ 	.word	0x00000000
        /*00a0*/ 	.short	0x0007
        /*00a2*/ 	.short	0x0038
        /*00a4*/ 	.byte	0x00, 0xf5, 0x21, 0x00


	//----- nvinfo : EIATTR_KPARAM_INFO
	.align		4
.L_29:
        /*00a8*/ 	.byte	0x04, 0x17
        /*00aa*/ 	.short	(.L_31 - .L_30)
.L_30:
        /*00ac*/ 	.word	0x00000000
        /*00b0*/ 	.short	0x0006
        /*00b2*/ 	.short	0x0030
        /*00b4*/ 	.byte	0x00, 0xf5, 0x21, 0x00


	//----- nvinfo : EIATTR_KPARAM_INFO
	.align		4
.L_31:
        /*00b8*/ 	.byte	0x04, 0x17
        /*00ba*/ 	.short	(.L_33 - .L_32)
.L_32:
        /*00bc*/ 	.word	0x00000000
        /*00c0*/ 	.short	0x0005
        /*00c2*/ 	.short	0x0028
        /*00c4*/ 	.byte	0x00, 0xf5, 0x21, 0x00


	//----- nvinfo : EIATTR_KPARAM_INFO
	.align		4
.L_33:
        /*00c8*/ 	.byte	0x04, 0x17
        /*00ca*/ 	.short	(.L_35 - .L_34)
.L_34:
        /*00cc*/ 	.word	0x00000000
        /*00d0*/ 	.short	0x0004
        /*00d2*/ 	.short	0x0020
        /*00d4*/ 	.byte	0x00, 0xf5, 0x21, 0x00


	//----- nvinfo : EIATTR_KPARAM_INFO
	.align		4
.L_35:
        /*00d8*/ 	.byte	0x04, 0x17
        /*00da*/ 	.short	(.L_37 - .L_36)
.L_36:
        /*00dc*/ 	.word	0x00000000
        /*00e0*/ 	.short	0x0003
        /*00e2*/ 	.short	0x0018
        /*00e4*/ 	.byte	0x00, 0xf5, 0x21, 0x00


	//----- nvinfo : EIATTR_KPARAM_INFO
	.align		4
.L_37:
        /*00e8*/ 	.byte	0x04, 0x17
        /*00ea*/ 	.short	(.L_39 - .L_38)
.L_38:
        /*00ec*/ 	.word	0x00000000
        /*00f0*/ 	.short	0x0002
        /*00f2*/ 	.short	0x0010
        /*00f4*/ 	.byte	0x00, 0xf5, 0x21, 0x00


	//----- nvinfo : EIATTR_KPARAM_INFO
	.align		4
.L_39:
        /*00f8*/ 	.byte	0x04, 0x17
        /*00fa*/ 	.short	(.L_41 - .L_40)
.L_40:
        /*00fc*/ 	.word	0x00000000
        /*0100*/ 	.short	0x0001
        /*0102*/ 	.short	0x0008
        /*0104*/ 	.byte	0x00, 0xf5, 0x21, 0x00


	//----- nvinfo : EIATTR_KPARAM_INFO
	.align		4
.L_41:
        /*0108*/ 	.byte	0x04, 0x17
        /*010a*/ 	.short	(.L_43 - .L_42)
.L_42:
        /*010c*/ 	.word	0x00000000
        /*0110*/ 	.short	0x0000
        /*0112*/ 	.short	0x0000
        /*0114*/ 	.byte	0x00, 0xf5, 0x21, 0x00


	//----- nvinfo : EIATTR_SPARSE_MMA_MASK
	.align		4
.L_43:
        /*0118*/ 	.byte	0x03, 0x50
        /*011a*/ 	.short	0x0000


	//----- nvinfo : EIATTR_MAXREG_COUNT
	.align		4
        /*011c*/ 	.byte	0x03, 0x1b
        /*011e*/ 	.short	0x00ff


	//----- nvinfo : EIATTR_NUM_BARRIERS
	.align		4
        /*0120*/ 	.byte	0x02, 0x4c
        /*0122*/ 	.byte	0x01
	.zero		1


	//----- nvinfo : EIATTR_MERCURY_ISA_VERSION
	.align		4
        /*0124*/ 	.byte	0x03, 0x5f
        /*0126*/ 	.short	0x0101


	//----- nvinfo : EIATTR_COOP_GROUP_MASK_REGIDS
	.align		4
        /*0128*/ 	.byte	0x04, 0x29
        /*012a*/ 	.short	(.L_45 - .L_44)


	//   ....[0]....
.L_44:
        /*012c*/ 	.word	0xffffffff


	//   ....[1]....
        /*0130*/ 	.word	0xffffffff


	//   ....[2]....
        /*0134*/ 	.word	0xffffffff


	//   ....[3]....
        /*0138*/ 	.word	0xffffffff


	//   ....[4]....
        /*013c*/ 	.word	0xffffffff


	//   ....[5]....
        /*0140*/ 	.word	0xffffffff


	//   ....[6]....
        /*0144*/ 	.word	0xffffffff


	//   ....[7]....
        /*0148*/ 	.word	0xffffffff


	//   ....[8]....
        /*014c*/ 	.word	0xffffffff


	//   ....[9]....
        /*0150*/ 	.word	0xffffffff


	//   ....[10]....
        /*0154*/ 	.word	0xffffffff


	//   ....[11]....
        /*0158*/ 	.word	0xffffffff


	//   ....[12]....
        /*015c*/ 	.word	0xffffffff


	//   ....[13]....
        /*0160*/ 	.word	0xffffffff


	//   ....[14]....
        /*0164*/ 	.word	0xffffffff


	//   ....[15]....
        /*0168*/ 	.word	0xffffffff


	//   ....[16]....
        /*016c*/ 	.word	0xffffffff


	//   ....[17]....
        /*0170*/ 	.word	0xffffffff


	//   ....[18]....
        /*0174*/ 	.word	0xffffffff


	//   ....[19]....
        /*0178*/ 	.word	0xffffffff


	//   ....[20]....
        /*017c*/ 	.word	0xffffffff


	//   ....[21]....
        /*0180*/ 	.word	0xffffffff


	//   ....[22]....
        /*0184*/ 	.word	0xffffffff


	//   ....[23]....
        /*0188*/ 	.word	0xffffffff


	//   ....[24]....
        /*018c*/ 	.word	0xffffffff


	//   ....[25]....
        /*0190*/ 	.word	0xffffffff


	//   ....[26]....
        /*0194*/ 	.word	0xffffffff


	//   ....[27]....
        /*0198*/ 	.word	0xffffffff


	//   ....[28]....
        /*019c*/ 	.word	0xffffffff


	//   ....[29]....
        /*01a0*/ 	.word	0xffffffff


	//   ....[30]....
        /*01a4*/ 	.word	0x0500000c


	//   ....[31]....
        /*01a8*/ 	.word	0x0500000c


	//   ....[32]....
        /*01ac*/ 	.word	0x0500000c


	//   ....[33]....
        /*01b0*/ 	.word	0x0500000c


	//   ....[34]....
        /*01b4*/ 	.word	0x0500000c


	//   ....[35]....
        /*01b8*/ 	.word	0x0500000c


	//   ....[36]....
        /*01bc*/ 	.word	0x0500000c


	//   ....[37]....
        /*01c0*/ 	.word	0x0500000c


	//   ....[38]....
        /*01c4*/ 	.word	0x0500000c


	//   ....[39]....
        /*01c8*/ 	.word	0x0500000c


	//   ....[40]....
        /*01cc*/ 	.word	0x0500000c


	//   ....[41]....
        /*01d0*/ 	.word	0x0500000c


	//   ....[42]....
        /*01d4*/ 	.word	0x0500000c


	//   ....[43]....
        /*01d8*/ 	.word	0x0500000c


	//   ....[44]....
        /*01dc*/ 	.word	0x0500000c


	//----- nvinfo : EIATTR_COOP_GROUP_INSTR_OFFSETS
	.align		4
.L_45:
        /*01e0*/ 	.byte	0x04, 0x28
        /*01e2*/ 	.short	(.L_47 - .L_46)


	//   ....[0]....
.L_46:
        /*01e4*/ 	.word	0x000008d0


	//   ....[1]....
        /*01e8*/ 	.word	0x00000940


	//   ....[2]....
        /*01ec*/ 	.word	0x00000960


	//   ....[3]....
        /*01f0*/ 	.word	0x00000980


	//   ....[4]....
        /*01f4*/ 	.word	0x000009a0


	//   ....[5]....
        /*01f8*/ 	.word	0x00000a40


	//   ....[6]....
        /*01fc*/ 	.word	0x00000a60


	//   ....[7]....
        /*0200*/ 	.word	0x00000a80


	//   ....[8]....
        /*0204*/ 	.word	0x00000aa0


	//   ....[9]....
        /*0208*/ 	.word	0x00000ac0


	//   ....[10]....
        /*020c*/ 	.word	0x00000f60


	//   ....[11]....
        /*0210*/ 	.word	0x00000fa0


	//   ....[12]....
        /*0214*/ 	.word	0x00000fd0


	//   ....[13]....
        /*0218*/ 	.word	0x00001000


	//   ....[14]....
        /*021c*/ 	.word	0x00001030


	//   ....[15]....
        /*0220*/ 	.word	0x000010f0


	//   ....[16]....
        /*0224*/ 	.word	0x00001120


	//   ....[17]....
        /*0228*/ 	.word	0x00001150


	//   ....[18]....
        /*022c*/ 	.word	0x00001180


	//   ....[19]....
        /*0230*/ 	.word	0x000011b0


	//   ....[20]....
        /*0234*/ 	.word	0x000013a0


	//   ....[21]....
        /*0238*/ 	.word	0x000013e0


	//   ....[22]....
        /*023c*/ 	.word	0x00001400


	//   ....[23]....
        /*0240*/ 	.word	0x00001420


	//   ....[24]....
        /*0244*/ 	.word	0x00001440


	//   ....[25]....
        /*0248*/ 	.word	0x000014e0


	//   ....[26]....
        /*024c*/ 	.word	0x00001500


	//   ....[27]....
        /*0250*/ 	.word	0x00001520


	//   ....[28]....
        /*0254*/ 	.word	0x00001540


	//   ....[29]....
        /*0258*/ 	.word	0x00001560


	//   ....[30]....
        /*025c*/ 	.word	0x00002340


	//   ....[31]....
        /*0260*/ 	.word	0x000023b0


	//   ....[32]....
        /*0264*/ 	.word	0x00002420


	//   ....[33]....
        /*0268*/ 	.word	0x00002490


	//   ....[34]....
        /*026c*/ 	.word	0x00002500


	//   ....[35]....
        /*0270*/ 	.word	0x00002580


	//   ....[36]....
        /*0274*/ 	.word	0x00002600


	//   ....[37]....
        /*0278*/ 	.word	0x00002680


	//   ....[38]....
        /*027c*/ 	.word	0x00002700


	//   ....[39]....
        /*0280*/ 	.word	0x00002780


	//   ....[40]....
        /*0284*/ 	.word	0x00002810


	//   ....[41]....
        /*0288*/ 	.word	0x00002880


	//   ....[42]....
        /*028c*/ 	.word	0x000028f0


	//   ....[43]....
        /*0290*/ 	.word	0x00002960


	//   ....[44]....
        /*0294*/ 	.word	0x000029d0


	//----- nvinfo : EIATTR_VRC_CTA_INIT_COUNT
	.align		4
.L_47:
        /*0298*/ 	.byte	0x02, 0x4a
	.zero		1
	.zero		1


	//----- nvinfo : EIATTR_EXIT_INSTR_OFFSETS
	.align		4
        /*029c*/ 	.byte	0x04, 0x1c
        /*029e*/ 	.short	(.L_49 - .L_48)


	//   ....[0]....
.L_48:
        /*02a0*/ 	.word	0x00000090


	//   ....[1]....
        /*02a4*/ 	.word	0x00000360


	//   ....[2]....
        /*02a8*/ 	.word	0x00000400


	//   ....[3]....
        /*02ac*/ 	.word	0x00000560


	//   ....[4]....
        /*02b0*/ 	.word	0x00000600


	//   ....[5]....
        /*02b4*/ 	.word	0x000021c0


	//   ....[6]....
        /*02b8*/ 	.word	0x000022e0


	//----- nvinfo : EIATTR_CRS_STACK_SIZE
	.align		4
.L_49:
        /*02bc*/ 	.byte	0x04, 0x1e
        /*02be*/ 	.short	(.L_51 - .L_50)
.L_50:
        /*02c0*/ 	.word	0x00000000


	//----- nvinfo : EIATTR_CBANK_PARAM_SIZE
	.align		4
.L_51:
        /*02c4*/ 	.byte	0x03, 0x19
        /*02c6*/ 	.short	0x0064


	//----- nvinfo : EIATTR_PARAM_CBANK
	.align		4
        /*02c8*/ 	.byte	0x04, 0x0a
        /*02ca*/ 	.short	(.L_53 - .L_52)
	.align		4
.L_52:
        /*02cc*/ 	.word	index@(.nv.constant0.scaled_dot_attention_kernel)
        /*02d0*/ 	.short	0x0380
        /*02d2*/ 	.short	0x0064


	//----- nvinfo : EIATTR_SW_WAR
	.align		4
.L_53:
        /*02d4*/ 	.byte	0x04, 0x36
        /*02d6*/ 	.short	(.L_55 - .L_54)
.L_54:
        /*02d8*/ 	.word	0x00000008
.L_55:


//--------------------- .nv.callgraph             --------------------------
	.section	.nv.callgraph,"",@"SHT_CUDA_CALLGRAPH"
	.align	4
	.sectionentsize	8
	.align		4
        /*0000*/ 	.word	0x00000000
	.align		4
        /*0004*/ 	.word	0xffffffff
	.align		4
        /*0008*/ 	.word	0x00000000
	.align		4
        /*000c*/ 	.word	0xfffffffe
	.align		4
        /*0010*/ 	.word	0x00000000
	.align		4
        /*0014*/ 	.word	0xfffffffd
	.align		4
        /*0018*/ 	.word	0x00000000
	.align		4
        /*001c*/ 	.word	0xfffffffc


//--------------------- .text.scaled_dot_attention_kernel --------------------------
	.section	.text.scaled_dot_attention_kernel,"ax",@progbits
	.align	128
        .global         scaled_dot_attention_kernel
        .type           scaled_dot_attention_kernel,@function
        .size           scaled_dot_attention_kernel,(.L_x_67 - scaled_dot_attention_kernel)
        .other          scaled_dot_attention_kernel,@"STO_CUDA_ENTRY STV_DEFAULT"
scaled_dot_attention_kernel:
.text.scaled_dot_attention_kernel:
[----:B------:R-:W-:Y:S01]  /*0000*/  LDC R1, c[0x0][0x37c] ;  /* 0x0000df00ff017b82 */ /* 0x000fe20000000800 */
[----:B------:R-:W0:Y:S07]  /*0010*/  S2R R7, SR_CTAID.Z ;  /* 0x0000000000077919 */ /* 0x000e2e0000002700 */
[----:B------:R-:W0:Y:S01]  /*0020*/  S2UR UR4, SR_CTAID.Y ;  /* 0x00000000000479c3 */ /* 0x000e220000002600 */
[----:B------:R-:W1:Y:S01]  /*0030*/  LDCU.64 UR12, c[0x0][0x3c0] ;  /* 0x00007800ff0c77ac */ /* 0x000e620008000a00 */
[----:B------:R-:W1:Y:S06]  /*0040*/  S2R R6, SR_CTAID.X ;  /* 0x0000000000067919 */ /* 0x000e6c0000002500 */
[----:B------:R-:W0:Y:S02]  /*0050*/  LDC R0, c[0x0][0x374] ;  /* 0x0000dd00ff007b82 */ /* 0x000e240000000800 */
[----:B0-----:R-:W-:Y:S01]  /*0060*/  IMAD R7, R7, R0, UR4 ;  /* 0x0000000407077e24 */ /* 0x001fe2000f8e0200 */
[----:B-1----:R-:W-:-:S04]  /*0070*/  ISETP.GE.AND P0, PT, R6, UR13, PT ;  /* 0x0000000d06007c0c */ /* 0x002fc8000bf06270 */
[----:B------:R-:W-:-:S13]  /*0080*/  ISETP.GE.OR P0, PT, R7, UR12, P0 ;  /* 0x0000000c07007c0c */ /* 0x000fda0008706670 */
[----:B------:R-:W-:Y:S05]  /*0090*/  @P0 EXIT ;  /* 0x000000000000094d */ /* 0x000fea0003800000 */
[----:B------:R-:W0:Y:S01]  /*00a0*/  LDCU UR8, c[0x0][0x3d4] ;  /* 0x00007a80ff0877ac */ /* 0x000e220008000800 */
[----:B------:R-:W-:Y:S01]  /*00b0*/  IMAD R3, R7, UR13, RZ ;  /* 0x0000000d07037c24 */ /* 0x000fe2000f8e02ff */
[----:B------:R-:W1:Y:S04]  /*00c0*/  LDCU UR11, c[0x0][0x3c8] ;  /* 0x00007900ff0b77ac */ /* 0x000e680008000800 */
[C---:B------:R-:W-:Y:S01]  /*00d0*/  IADD3 R0, P0, PT, R3.reuse, R6, RZ ;  /* 0x0000000603007210 */ /* 0x040fe20007f1e0ff */
[----:B------:R-:W2:Y:S03]  /*00e0*/  LDCU UR16, c[0x0][0x360] ;  /* 0x00006c00ff1077ac */ /* 0x000ea60008000800 */
[----:B------:R-:W-:-:S02]  /*00f0*/  LEA.HI.X.SX32 R2, R3, RZ, 0x1, P0 ;  /* 0x000000ff03027211 */ /* 0x000fc400000f0eff */
[----:B------:R-:W-:Y:S01]  /*0100*/  R2UR UR6, R0 ;  /* 0x00000000000672ca */ /* 0x000fe200000e0000 */
[C---:B------:R-:W-:Y:S01]  /*0110*/  IMAD.IADD R0, R3.reuse, 0x1, R6 ;  /* 0x0000000103007824 */ /* 0x040fe200078e0206 */
[----:B------:R-:W-:Y:S01]  /*0120*/  R2UR UR5, R2 ;  /* 0x00000000020572ca */ /* 0x000fe200000e0000 */
[----:B------:R-:W3:Y:S01]  /*0130*/  LDCU UR4, c[0x0][0x3c4] ;  /* 0x00007880ff0477ac */ /* 0x000ee20008000800 */
[----:B0-----:R-:W-:Y:S01]  /*0140*/  UISETP.NE.AND UP0, UPT, UR8, URZ, UPT ;  /* 0x000000ff0800728c */ /* 0x001fe2000bf05270 */
[----:B------:R-:W0:Y:S01]  /*0150*/  LDCU.64 UR14, c[0x0][0x358] ;  /* 0x00006b00ff0e77ac */ /* 0x000e220008000a00 */
[----:B-1----:R-:W-:-:S07]  /*0160*/  IMAD.WIDE R16, R3, UR11, RZ ;  /* 0x0000000b03107c25 */ /* 0x002fce000f8e02ff */
[----:B------:R-:W-:Y:S02]  /*0170*/  UIMAD.WIDE.U32 UR6, UR6, UR13, URZ ;  /* 0x0000000d060672a5 */ /* 0x000fe4000f8e00ff */
[----:B------:R-:W-:-:S04]  /*0180*/  UIMAD UR5, UR5, UR13, URZ ;  /* 0x0000000d050572a4 */ /* 0x000fc8000f8e02ff */
[----:B------:R-:W-:Y:S01]  /*0190*/  UIADD3 UR5, UPT, UPT, UR7, UR5, URZ ;  /* 0x0000000507057290 */ /* 0x000fe2000fffe0ff */
[----:B--2---:R-:W-:Y:S11]  /*01a0*/  BRA.U !UP0, `(.L_x_0) ;  /* 0x0000000108987547 */ /* 0x004ff6000b800000 */
[----:B------:R-:W1:Y:S02]  /*01b0*/  LDC.64 R4, c[0x0][0x398] ;  /* 0x0000e600ff047b82 */ /* 0x000e640000000a00 */
[----:B-1----:R-:W-:-:S06]  /*01c0*/  IMAD.WIDE R4, R7, 0x4, R4 ;  /* 0x0000000407047825 */ /* 0x002fcc00078e0204 */
[----:B0-----:R-:W3:Y:S02]  /*01d0*/  LDG.E.CONSTANT R4, desc[UR14][R4.64] ;  /* 0x0000000e04047981 */ /* 0x001ee4000c1e9900 */
[----:B---3--:R-:W-:-:S13]  /*01e0*/  R2UR UR4, R4 ;  /* 0x00000000040472ca */ /* 0x008fda00000e0000 */
[----:B------:R-:W-:-:S04]  /*01f0*/  UISETP.LT.AND UP0, UPT, UR4, UR13, UPT ;  /* 0x0000000d0400728c */ /* 0x000fc8000bf01270 */
[----:B------:R-:W-:-:S04]  /*0200*/  USEL UR4, UR4, UR13, UP0 ;  /* 0x0000000d04047287 */ /* 0x000fc80008000000 */
[----:B------:R-:W-:-:S09]  /*0210*/  UISETP.GT.AND UP0, UPT, UR4, URZ, UPT ;  /* 0x000000ff0400728c */ /* 0x000fd2000bf04270 */
[----:B------:R-:W-:Y:S05]  /*0220*/  BRA.U UP0, `(.L_x_0) ;  /* 0x0000000100787547 */ /* 0x000fea000b800000 */
[----:B------:R-:W0:Y:S01]  /*0230*/  S2R R6, SR_TID.X ;  /* 0x0000000000067919 */ /* 0x000e220000002100 */
[----:B------:R-:W-:Y:S01]  /*0240*/  BSSY.RECONVERGENT B0, `(.L_x_1) ;  /* 0x000000e000007945 */ /* 0x000fe20003800200 */
[----:B0-----:R-:W-:-:S13]  /*0250*/  ISETP.GE.AND P0, PT, R6, UR11, PT ;  /* 0x0000000b06007c0c */ /* 0x001fda000bf06270 */
[----:B------:R-:W-:Y:S05]  /*0260*/  @P0 BRA `(.L_x_2) ;  /* 0x00000000002c0947 */ /* 0x000fea0003800000 */
[----:B------:R-:W0:Y:S01]  /*0270*/  LDC.64 R8, c[0x0][0x3b8] ;  /* 0x0000ee00ff087b82 */ /* 0x000e220000000a00 */
[----:B------:R-:W-:-:S07]  /*0280*/  IMAD.MOV.U32 R7, RZ, RZ, R6 ;  /* 0x000000ffff077224 */ /* 0x000fce00078e0006 */
.L_x_3:
[--C-:B------:R-:W-:Y:S01]  /*0290*/  SHF.R.S32.HI R3, RZ, 0x1f, R7.reuse ;  /* 0x0000001fff037819 */ /* 0x100fe20000011407 */
[----:B------:R-:W-:Y:S02]  /*02a0*/  IMAD.MOV.U32 R2, RZ, RZ, R7 ;  /* 0x000000ffff027224 */ /* 0x000fe400078e0007 */
[----:B------:R-:W-:Y:S02]  /*02b0*/  VIADD R7, R7, UR16 ;  /* 0x0000001007077c36 */ /* 0x000fe40008000000 */
[----:B------:R-:W-:-:S03]  /*02c0*/  IMAD.WIDE R2, R0, UR11, R2 ;  /* 0x0000000b00027c25 */ /* 0x000fc6000f8e0202 */
[----:B0-----:R-:W-:-:S04]  /*02d0*/  LEA R4, P0, R2, R8, 0x2 ;  /* 0x0000000802047211 */ /* 0x001fc800078010ff */
[----:B------:R-:W-:Y:S02]  /*02e0*/  LEA.HI.X R5, R2, R9, R3, 0x2, P0 ;  /* 0x0000000902057211 */ /* 0x000fe400000f1403 */
[----:B------:R-:W-:-:S03]  /*02f0*/  ISETP.GE.AND P0, PT, R7, UR11, PT ;  /* 0x0000000b07007c0c */ /* 0x000fc6000bf06270 */
[----:B------:R1:W-:Y:S10]  /*0300*/  STG.E desc[UR14][R4.64], RZ ;  /* 0x000000ff04007986 */ /* 0x0003f4000c10190e */
[----:B-1----:R-:W-:Y:S05]  /*0310*/  @!P0 BRA `(.L_x_3) ;  /* 0xfffffffc00dc8947 */ /* 0x002fea000383ffff */
.L_x_2:
[----:B------:R-:W-:Y:S05]  /*0320*/  BSYNC.RECONVERGENT B0 ;  /* 0x0000000000007941 */ /* 0x000fea0003800200 */
.L_x_1:
[----:B------:R-:W0:Y:S01]  /*0330*/  LDCU UR4, c[0x0][0x3e0] ;  /* 0x00007c00ff0477ac */ /* 0x000e220008000800 */
[----:B------:R-:W-:-:S04]  /*0340*/  ISETP.GE.U32.AND P0, PT, R6, UR13, PT ;  /* 0x0000000d06007c0c */ /* 0x000fc8000bf06070 */
[----:B0-----:R-:W-:-:S13]  /*0350*/  ISETP.EQ.OR P0, PT, RZ, UR4, P0 ;  /* 0x00000004ff007c0c */ /* 0x001fda0008702670 */
[----:B------:R-:W-:Y:S05]  /*0360*/  @P0 EXIT ;  /* 0x000000000000094d */ /* 0x000fea0003800000 */
[----:B------:R-:W0:Y:S02]  /*0370*/  LDCU.64 UR8, c[0x0][0x3b0] ;  /* 0x00007600ff0877ac */ /* 0x000e240008000a00 */
.L_x_4:
[----:B------:R-:W-:-:S04]  /*0380*/  IADD3 R0, P0, PT, R6, UR6, RZ ;  /* 0x0000000606007c10 */ /* 0x000fc8000ff1e0ff */
[C---:B------:R-:W-:Y:S01]  /*0390*/  LEA.HI.X.SX32 R3, R6.reuse, UR5, 0x1, P0 ;  /* 0x0000000506037c11 */ /* 0x040fe200080f0eff */
[----:B------:R-:W-:Y:S01]  /*03a0*/  VIADD R6, R6, UR16 ;  /* 0x0000001006067c36 */ /* 0x000fe20008000000 */
[----:B0-----:R-:W-:-:S04]  /*03b0*/  LEA R2, P0, R0, UR8, 0x2 ;  /* 0x0000000800027c11 */ /* 0x001fc8000f8010ff */
[----:B------:R-:W-:Y:S02]  /*03c0*/  LEA.HI.X R3, R0, UR9, R3, 0x2, P0 ;  /* 0x0000000900037c11 */ /* 0x000fe400080f1403 */
[----:B------:R-:W-:-:S03]  /*03d0*/  ISETP.GE.AND P0, PT, R6, UR13, PT ;  /* 0x0000000d06007c0c */ /* 0x000fc6000bf06270 */
[----:B------:R1:W-:Y:S10]  /*03e0*/  STG.E desc[UR14][R2.64], RZ ;  /* 0x000000ff02007986 */ /* 0x0003f4000c10190e */
[----:B-1----:R-:W-:Y:S05]  /*03f0*/  @!P0 BRA `(.L_x_4) ;  /* 0xfffffffc00e08947 */ /* 0x002fea000383ffff */
[----:B------:R-:W-:Y:S05]  /*0400*/  EXIT ;  /* 0x000000000000794d */ /* 0x000fea0003800000 */
.L_x_0:
[----:B---3--:R-:W-:-:S13]  /*0410*/  ISETP.GE.U32.AND P0, PT, R6, UR4, PT ;  /* 0x0000000406007c0c */ /* 0x008fda000bf06070 */
[----:B------:R-:W-:Y:S05]  /*0420*/  @!P0 BRA `(.L_x_5) ;  /* 0x0000000000788947 */ /* 0x000fea0003800000 */
[----:B------:R-:W1:Y:S01]  /*0430*/  S2R R6, SR_TID.X ;  /* 0x0000000000067919 */ /* 0x000e620000002100 */
[----:B------:R-:W-:Y:S01]  /*0440*/  BSSY.RECONVERGENT B0, `(.L_x_6) ;  /* 0x000000e000007945 */ /* 0x000fe20003800200 */
[----:B-1----:R-:W-:-:S13]  /*0450*/  ISETP.GE.AND P0, PT, R6, UR11, PT ;  /* 0x0000000b06007c0c */ /* 0x002fda000bf06270 */
[----:B------:R-:W-:Y:S05]  /*0460*/  @P0 BRA `(.L_x_7) ;  /* 0x00000000002c0947 */ /* 0x000fea0003800000 */
[----:B------:R-:W1:Y:S01]  /*0470*/  LDC.64 R8, c[0x0][0x3b8] ;  /* 0x0000ee00ff087b82 */ /* 0x000e620000000a00 */
[----:B------:R-:W-:-:S07]  /*0480*/  IMAD.MOV.U32 R7, RZ, RZ, R6 ;  /* 0x000000ffff077224 */ /* 0x000fce00078e0006 */
.L_x_8:
[----:B------:R-:W-:Y:S02]  /*0490*/  SHF.R.S32.HI R3, RZ, 0x1f, R7 ;  /* 0x0000001fff037819 */ /* 0x000fe40000011407 */
[----:B------:R-:W-:Y:S01]  /*04a0*/  MOV R2, R7 ;  /* 0x0000000700027202 */ /* 0x000fe20000000f00 */
[----:B------:R-:W-:-:S04]  /*04b0*/  VIADD R7, R7, UR16 ;  /* 0x0000001007077c36 */ /* 0x000fc80008000000 */
[----:B------:R-:W-:-:S03]  /*04c0*/  IMAD.WIDE R2, R0, UR11, R2 ;  /* 0x0000000b00027c25 */ /* 0x000fc6000f8e0202 */
[----:B-1----:R-:W-:-:S04]  /*04d0*/  LEA R4, P0, R2, R8, 0x2 ;  /* 0x0000000802047211 */ /* 0x002fc800078010ff */
[----:B------:R-:W-:Y:S02]  /*04e0*/  LEA.HI.X R5, R2, R9, R3, 0x2, P0 ;  /* 0x0000000902057211 */ /* 0x000fe400000f1403 */
[----:B------:R-:W-:-:S03]  /*04f0*/  ISETP.GE.AND P0, PT, R7, UR11, PT ;  /* 0x0000000b07007c0c */ /* 0x000fc6000bf06270 */
[----:B0-----:R2:W-:Y:S10]  /*0500*/  STG.E desc[UR14][R4.64], RZ ;  /* 0x000000ff04007986 */ /* 0x0015f4000c10190e */
[----:B--2---:R-:W-:Y:S05]  /*0510*/  @!P0 BRA `(.L_x_8) ;  /* 0xfffffffc00dc8947 */ /* 0x004fea000383ffff */
.L_x_7:
[----:B0-----:R-:W-:Y:S05]  /*0520*/  BSYNC.RECONVERGENT B0 ;  /* 0x0000000000007941 */ /* 0x001fea0003800200 */
.L_x_6:
[----:B------:R-:W0:Y:S01]  /*0530*/  LDCU UR4, c[0x0][0x3e0] ;  /* 0x00007c00ff0477ac */ /* 0x000e220008000800 */
[----:B------:R-:W-:-:S04]  /*0540*/  ISETP.GE.U32.AND P0, PT, R6, UR13, PT ;  /* 0x0000000d06007c0c */ /* 0x000fc8000bf06070 */
[----:B0-----:R-:W-:-:S13]  /*0550*/  ISETP.EQ.OR P0, PT, RZ, UR4, P0 ;  /* 0x00000004ff007c0c */ /* 0x001fda0008702670 */
[----:B------:R-:W-:Y:S05]  /*0560*/  @P0 EXIT ;  /* 0x000000000000094d */ /* 0x000fea0003800000 */
[----:B------:R-:W0:Y:S02]  /*0570*/  LDCU.64 UR8, c[0x0][0x3b0] ;  /* 0x00007600ff0877ac */ /* 0x000e240008000a00 */
.L_x_9:
        /* <DEDUP_REMOVED lines=9> */
.L_x_5:
[----:B------:R-:W1:Y:S01]  /*0610*/  S2R R2, SR_TID.X ;  /* 0x0000000000027919 */ /* 0x000e620000002100 */
[----:B------:R-:W2:Y:S01]  /*0620*/  S2UR UR10, SR_CgaCtaId ;  /* 0x00000000000a79c3 */ /* 0x000ea20000008800 */
[----:B------:R-:W3:Y:S01]  /*0630*/  LDCU UR12, c[0x0][0x3dc] ;  /* 0x00007b80ff0c77ac */ /* 0x000ee20008000800 */
[----:B------:R-:W-:Y:S01]  /*0640*/  IMAD.U32 R5, RZ, RZ, UR4 ;  /* 0x00000004ff057e24 */ /* 0x000fe2000f8e00ff */
[----:B------:R-:W-:-:S04]  /*0650*/  UMOV UR8, 0x400 ;  /* 0x0000040000087882 */ /* 0x000fc80000000000 */
[----:B------:R-:W-:-:S04]  /*0660*/  VIADDMNMX.U32 R5, R6, 0x1, R5, PT ;  /* 0x0000000106057846 */ /* 0x000fc80003800005 */
[----:B------:R-:W-:Y:S01]  /*0670*/  R2UR UR9, R5 ;  /* 0x00000000050972ca */ /* 0x000fe200000e0000 */
[----:B---3--:R-:W-:Y:S02]  /*0680*/  UISETP.NE.AND UP0, UPT, UR12, URZ, UPT ;  /* 0x000000ff0c00728c */ /* 0x008fe4000bf05270 */
[----:B--2---:R-:W-:Y:S02]  /*0690*/  ULEA UR8, UR10, UR8, 0x18 ;  /* 0x000000080a087291 */ /* 0x004fe4000f8ec0ff */
[----:B------:R-:W-:Y:S02]  /*06a0*/  USHF.R.S32.HI UR10, URZ, 0x1f, UR11 ;  /* 0x0000001fff0a7899 */ /* 0x000fe4000801140b */
[----:B------:R-:W-:-:S06]  /*06b0*/  ULEA UR8, UR13, UR8, 0x2 ;  /* 0x000000080d087291 */ /* 0x000fcc000f8e10ff */
[----:B------:R-:W-:Y:S01]  /*06c0*/  USEL UR11, UR4, UR9, !UP0 ;  /* 0x00000009040b7287 */ /* 0x000fe2000c000000 */
[C---:B-1----:R-:W-:Y:S01]  /*06d0*/  IMAD.SHL.U32 R6, R2.reuse, 0x4, RZ ;  /* 0x0000000402067824 */ /* 0x042fe200078e00ff */
[C---:B------:R-:W-:Y:S01]  /*06e0*/  LOP3.LUT R14, R2.reuse, 0x1f, RZ, 0xc0, !PT ;  /* 0x0000001f020e7812 */ /* 0x040fe200078ec0ff */
[----:B------:R-:W-:Y:S01]  /*06f0*/  UMOV UR4, URZ ;  /* 0x000000ff00047c82 */ /* 0x000fe20008000000 */
[----:B------:R-:W-:Y:S02]  /*0700*/  LEA.HI R7, R2, UR8, RZ, 0x1d ;  /* 0x0000000802077c11 */ /* 0x000fe4000f8fe8ff */
[----:B------:R-:W-:-:S07]  /*0710*/  LOP3.LUT R6, R6, 0x7c, RZ, 0xc0, !PT ;  /* 0x0000007c06067812 */ /* 0x000fce00078ec0ff */
.L_x_17:
[----:B-1----:R-:W1:Y:S01]  /*0720*/  LDC R21, c[0x0][0x3c8] ;  /* 0x0000f200ff157b82 */ /* 0x002e620000000800 */
[----:B--2---:R-:W2:Y:S01]  /*0730*/  LDCU.128 UR20, c[0x0][0x380] ;  /* 0x00007000ff1477ac */ /* 0x004ea20008000c00 */
[----:B------:R-:W-:Y:S01]  /*0740*/  BSSY.RECONVERGENT B0, `(.L_x_10) ;  /* 0x0000018000007945 */ /* 0x000fe20003800200 */
[----:B------:R-:W-:Y:S01]  /*0750*/  IMAD.MOV.U32 R12, RZ, RZ, RZ ;  /* 0x000000ffff0c7224 */ /* 0x000fe200078e00ff */
[----:B-1----:R-:W-:-:S13]  /*0760*/  ISETP.GE.AND P0, PT, R2, R21, PT ;  /* 0x000000150200720c */ /* 0x002fda0003f06270 */
[----:B0-23--:R-:W-:Y:S05]  /*0770*/  @P0 BRA `(.L_x_11) ;  /* 0x0000000000500947 */ /* 0x00dfea0003800000 */
[----:B------:R-:W-:Y:S02]  /*0780*/  IMAD.U32 R15, RZ, RZ, UR4 ;  /* 0x00000004ff0f7e24 */ /* 0x000fe4000f8e00ff */
[----:B------:R-:W-:Y:S02]  /*0790*/  HFMA2 R12, -RZ, RZ, 0, 0 ;  /* 0x00000000ff0c7431 */ /* 0x000fe400000001ff */
[----:B------:R-:W-:-:S04]  /*07a0*/  IMAD.WIDE.U32 R4, R21, UR4, R16 ;  /* 0x0000000415047c25 */ /* 0x000fc8000f8e0010 */
[----:B------:R-:W-:Y:S02]  /*07b0*/  IMAD.MOV.U32 R13, RZ, RZ, R2 ;  /* 0x000000ffff0d7224 */ /* 0x000fe400078e0002 */
[----:B------:R-:W-:-:S07]  /*07c0*/  IMAD R15, R15, UR10, R5 ;  /* 0x0000000a0f0f7c24 */ /* 0x000fce000f8e0205 */
.L_x_12:
[--C-:B------:R-:W-:Y:S01]  /*07d0*/  SHF.R.S32.HI R9, RZ, 0x1f, R13.reuse ;  /* 0x0000001fff097819 */ /* 0x100fe2000001140d */
[----:B------:R-:W-:Y:S01]  /*07e0*/  IMAD.MOV.U32 R8, RZ, RZ, R13 ;  /* 0x000000ffff087224 */ /* 0x000fe200078e000d */
[----:B------:R-:W-:-:S03]  /*07f0*/  IADD3 R11, P0, PT, R13, R4, RZ ;  /* 0x000000040d0b7210 */ /* 0x000fc60007f1e0ff */
[----:B------:R-:W-:Y:S01]  /*0800*/  IMAD.WIDE R18, R0, R21, R8 ;  /* 0x0000001500127225 */ /* 0x000fe200078e0208 */
[----:B------:R-:W-:-:S03]  /*0810*/  LEA R10, P1, R11, UR22, 0x2 ;  /* 0x000000160b0a7c11 */ /* 0x000fc6000f8210ff */
[----:B------:R-:W-:Y:S01]  /*0820*/  IMAD.X R20, R9, 0x1, R15, P0 ;  /* 0x0000000109147824 */ /* 0x000fe200000e060f */
[----:B------:R-:W-:-:S04]  /*0830*/  LEA R8, P0, R18, UR20, 0x2 ;  /* 0x0000001412087c11 */ /* 0x000fc8000f8010ff */
[----:B------:R-:W-:Y:S02]  /*0840*/  LEA.HI.X R9, R18, UR21, R19, 0x2, P0 ;  /* 0x0000001512097c11 */ /* 0x000fe400080f1413 */
[----:B------:R-:W-:-:S04]  /*0850*/  LEA.HI.X R11, R11, UR23, R20, 0x2, P1 ;  /* 0x000000170b0b7c11 */ /* 0x000fc800088f1414 */
[----:B0-----:R-:W2:Y:S04]  /*0860*/  LDG.E.CONSTANT R9, desc[UR14][R8.64] ;  /* 0x0000000e08097981 */ /* 0x001ea8000c1e9900 */
[----:B------:R-:W2:Y:S01]  /*0870*/  LDG.E.CONSTANT R10, desc[UR14][R10.64] ;  /* 0x0000000e0a0a7981 */ /* 0x000ea2000c1e9900 */
[----:B------:R-:W-:-:S05]  /*0880*/  VIADD R13, R13, UR16 ;  /* 0x000000100d0d7c36 */ /* 0x000fca0008000000 */
[----:B------:R-:W-:Y:S01]  /*0890*/  ISETP.GE.AND P0, PT, R13, R21, PT ;  /* 0x000000150d00720c */ /* 0x000fe20003f06270 */
[----:B--2---:R-:W-:-:S12]  /*08a0*/  FFMA R12, R9, R10, R12 ;  /* 0x0000000a090c7223 */ /* 0x004fd8000000000c */
[----:B------:R-:W-:Y:S05]  /*08b0*/  @!P0 BRA `(.L_x_12) ;  /* 0xfffffffc00c48947 */ /* 0x000fea000383ffff */
.L_x_11:
[----:B0-----:R-:W-:Y:S05]  /*08c0*/  BSYNC.RECONVERGENT B0 ;  /* 0x0000000000007941 */ /* 0x001fea0003800200 */
.L_x_10:
[----:B------:R-:W0:Y:S01]  /*08d0*/  SHFL.DOWN PT, R5, R12, 0x10, 0x1f ;  /* 0x0a001f000c057f89 */ /* 0x000e2200000e0000 */
[----:B------:R-:W-:Y:S01]  /*08e0*/  BAR.SYNC.DEFER_BLOCKING 0x0 ;  /* 0x0000000000007b1d */ /* 0x000fe20000010000 */
[----:B------:R-:W-:Y:S01]  /*08f0*/  ISETP.NE.AND P0, PT, R14, RZ, PT ;  /* 0x000000ff0e00720c */ /* 0x000fe20003f05270 */
[----:B------:R-:W-:Y:S01]  /*0900*/  UIADD3 UR9, UPT, UPT, UR16, 0x1f, URZ ;  /* 0x0000001f10097890 */ /* 0x000fe2000fffe0ff */
[----:B------:R-:W-:-:S03]  /*0910*/  ISETP.GT.U32.AND P1, PT, R2, 0x1f, PT ;  /* 0x0000001f0200780c */ /* 0x000fc60003f24070 */
[----:B------:R-:W-:Y:S01]  /*0920*/  USHF.R.U32.HI UR13, URZ, 0x5, UR9 ;  /* 0x00000005ff0d7899 */ /* 0x000fe20008011609 */
[----:B0-----:R-:W-:-:S05]  /*0930*/  FADD R5, R5, R12 ;  /* 0x0000000c05057221 */ /* 0x001fca0000000000 */
[----:B------:R-:W0:Y:S02]  /*0940*/  SHFL.DOWN PT, R4, R5, 0x8, 0x1f ;  /* 0x09001f0005047f89 */ /* 0x000e2400000e0000 */
[----:B0-----:R-:W-:-:S05]  /*0950*/  FADD R4, R5, R4 ;  /* 0x0000000405047221 */ /* 0x001fca0000000000 */
[----:B------:R-:W0:Y:S02]  /*0960*/  SHFL.DOWN PT, R9, R4, 0x4, 0x1f ;  /* 0x08801f0004097f89 */ /* 0x000e2400000e0000 */
[----:B0-----:R-:W-:-:S05]  /*0970*/  FADD R9, R4, R9 ;  /* 0x0000000904097221 */ /* 0x001fca0000000000 */
[----:B------:R-:W0:Y:S02]  /*0980*/  SHFL.DOWN PT, R8, R9, 0x2, 0x1f ;  /* 0x08401f0009087f89 */ /* 0x000e2400000e0000 */
[----:B0-----:R-:W-:-:S05]  /*0990*/  FADD R8, R9, R8 ;  /* 0x0000000809087221 */ /* 0x001fca0000000000 */
[----:B------:R-:W0:Y:S02]  /*09a0*/  SHFL.DOWN PT, R11, R8, 0x1, 0x1f ;  /* 0x08201f00080b7f89 */ /* 0x000e2400000e0000 */
[----:B0-----:R-:W-:-:S05]  /*09b0*/  FADD R10, R8, R11 ;  /* 0x0000000b080a7221 */ /* 0x001fca0000000000 */
[----:B------:R0:W-:Y:S01]  /*09c0*/  @!P0 STS [R7], R10 ;  /* 0x0000000a07008388 */ /* 0x0001e20000000800 */
[----:B------:R-:W-:Y:S06]  /*09d0*/  BAR.SYNC.DEFER_BLOCKING 0x0 ;  /* 0x0000000000007b1d */ /* 0x000fec0000010000 */
[----:B------:R-:W-:Y:S05]  /*09e0*/  @P1 BRA `(.L_x_13) ;  /* 0x0000000000401947 */ /* 0x000fea0003800000 */
[----:B------:R-:W-:Y:S01]  /*09f0*/  ISETP.GE.U32.AND P1, PT, R14, UR13, PT ;  /* 0x0000000d0e007c0c */ /* 0x000fe2000bf26070 */
[----:B------:R-:W-:Y:S01]  /*0a00*/  IMAD.MOV.U32 R4, RZ, RZ, RZ ;  /* 0x000000ffff047224 */ /* 0x000fe200078e00ff */
[----:B------:R-:W-:-:S11]  /*0a10*/  UMOV UR9, 0xffffffff ;  /* 0xffffffff00097882 */ /* 0x000fd60000000000 */
[----:B------:R1:W2:Y:S01]  /*0a20*/  @!P1 LDS R4, [R6+UR8] ;  /* 0x0000000806049984 */ /* 0x0002a20008000800 */
[----:B------:R-:W-:Y:S05]  /*0a30*/  BRA.DIV UR9, `(.L_x_14) ;  /* 0x0000001a092c7947 */ /* 0x000fea000b800000 */
[----:B--2---:R-:W2:Y:S02]  /*0a40*/  SHFL.DOWN PT, R5, R4, 0x10, 0x1f ;  /* 0x0a001f0004057f89 */ /* 0x004ea400000e0000 */
[----:B--2---:R-:W-:-:S05]  /*0a50*/  FADD R5, R5, R4 ;  /* 0x0000000405057221 */ /* 0x004fca0000000000 */
[----:B------:R-:W2:Y:S02]  /*0a60*/  SHFL.DOWN PT, R8, R5, 0x8, 0x1f ;  /* 0x09001f0005087f89 */ /* 0x000ea400000e0000 */
[----:B--2---:R-:W-:-:S05]  /*0a70*/  FADD R8, R5, R8 ;  /* 0x0000000805087221 */ /* 0x004fca0000000000 */
[----:B------:R-:W2:Y:S02]  /*0a80*/  SHFL.DOWN PT, R9, R8, 0x4, 0x1f ;  /* 0x08801f0008097f89 */ /* 0x000ea400000e0000 */
[----:B--2---:R-:W-:-:S05]  /*0a90*/  FADD R9, R8, R9 ;  /* 0x0000000908097221 */ /* 0x004fca0000000000 */
[----:B0-----:R-:W0:Y:S02]  /*0aa0*/  SHFL.DOWN PT, R10, R9, 0x2, 0x1f ;  /* 0x08401f00090a7f89 */ /* 0x001e2400000e0000 */
[----:B0-----:R-:W-:-:S05]  /*0ab0*/  FADD R10, R9, R10 ;  /* 0x0000000a090a7221 */ /* 0x001fca0000000000 */
[----:B------:R0:W2:Y:S02]  /*0ac0*/  SHFL.DOWN PT, R11, R10, 0x1, 0x1f ;  /* 0x08201f000a0b7f89 */ /* 0x0000a400000e0000 */
.L_x_50:
[----:B--2---:R-:W-:-:S05]  /*0ad0*/  FADD R11, R10, R11 ;  /* 0x0000000b0a0b7221 */ /* 0x004fca0000000000 */
[----:B------:R2:W-:Y:S02]  /*0ae0*/  @!P0 STS [UR8], R11 ;  /* 0x0000000bff008988 */ /* 0x0005e40008000808 */
.L_x_13:
[----:B------:R-:W-:Y:S01]  /*0af0*/  ISETP.NE.AND P1, PT, R2, RZ, PT ;  /* 0x000000ff0200720c */ /* 0x000fe20003f25270 */
[----:B------:R-:W-:Y:S05]  /*0b00*/  WARPSYNC.ALL ;  /* 0x0000000000007948 */ /* 0x000fea0003800000 */
[----:B------:R-:W-:Y:S06]  /*0b10*/  BAR.SYNC.DEFER_BLOCKING 0x0 ;  /* 0x0000000000007b1d */ /* 0x000fec0000010000 */
[----:B------:R-:W-:Y:S04]  /*0b20*/  BSSY.RECONVERGENT B0, `(.L_x_15) ;  /* 0x000001e000007945 */ /* 0x000fe80003800200 */
[----:B------:R-:W-:Y:S05]  /*0b30*/  @P1 BRA `(.L_x_16) ;  /* 0x0000000000701947 */ /* 0x000fea0003800000 */
[----:B------:R-:W3:Y:S01]  /*0b40*/  LDC R4, c[0x0][0x3d8] ;  /* 0x0000f600ff047b82 */ /* 0x000ee20000000800 */
[----:B------:R-:W4:Y:S01]  /*0b50*/  LDCU UR9, c[0x0][0x3d0] ;  /* 0x00007a00ff0977ac */ /* 0x000f220008000800 */
[----:B------:R-:W5:Y:S01]  /*0b60*/  LDCU UR17, c[0x0][0x3cc] ;  /* 0x00007980ff1177ac */ /* 0x000f620008000800 */
[----:B----4-:R-:W-:Y:S02]  /*0b70*/  ISETP.NE.AND P2, PT, RZ, UR9, PT ;  /* 0x00000009ff007c0c */ /* 0x010fe4000bf45270 */
[----:B---3--:R-:W-:-:S11]  /*0b80*/  ISETP.NE.AND P1, PT, R4, RZ, PT ;  /* 0x000000ff0400720c */ /* 0x008fd60003f25270 */
[----:B------:R-:W3:Y:S01]  /*0b90*/  @P2 LDC.64 R8, c[0x0][0x3a0] ;  /* 0x0000e800ff082b82 */ /* 0x000ee20000000a00 */
[----:B------:R-:W-:Y:S01]  /*0ba0*/  @P2 VIADD R5, R3, UR4 ;  /* 0x0000000403052c36 */ /* 0x000fe20008000000 */
[----:B------:R-:W-:Y:S01]  /*0bb0*/  VOTEU.ANY UP0, P1 ;  /* 0x0000000000ff7886 */ /* 0x000fe20000800100 */
[----:B------:R-:W-:-:S04]  /*0bc0*/  PLOP3.LUT P1, PT, PT, PT, UP0, 0x80, 0x8 ;  /* 0x000000000008781c */ /* 0x000fc80003f2f008 */
[----:B------:R-:W-:-:S06]  /*0bd0*/  @UP0 UIADD3 UR9, UP0, UPT, UR4, UR6, URZ ;  /* 0x0000000604090290 */ /* 0x000fcc000ff1e0ff */
[----:B------:R-:W-:Y:S02]  /*0be0*/  PLOP3.LUT P3, PT, PT, PT, UP0, 0x80, 0x8 ;  /* 0x000000000008781c */ /* 0x000fe40003f6f008 */
[----:B--2---:R-:W-:Y:S01]  /*0bf0*/  MOV R11, UR9 ;  /* 0x00000009000b7c02 */ /* 0x004fe20008000f00 */
[----:B------:R-:W2:Y:S02]  /*0c00*/  @P1 LDC.64 R12, c[0x0][0x3a8] ;  /* 0x0000ea00ff0c1b82 */ /* 0x000ea40000000a00 */
[----:B0-----:R-:W-:Y:S02]  /*0c10*/  @P1 IMAD.X R10, RZ, RZ, UR5, P3 ;  /* 0x00000005ff0a1e24 */ /* 0x001fe400098e06ff */
[----:B---3--:R-:W-:-:S06]  /*0c20*/  @P2 IMAD.WIDE R8, R5, 0x4, R8 ;  /* 0x0000000405082825 */ /* 0x008fcc00078e0208 */
[----:B------:R-:W3:Y:S01]  /*0c30*/  @P2 LDG.E.CONSTANT R9, desc[UR14][R8.64] ;  /* 0x0000000e08092981 */ /* 0x000ee2000c1e9900 */
[----:B--2---:R-:W-:-:S04]  /*0c40*/  @P1 LEA R4, P3, R11, R12, 0x2 ;  /* 0x0000000c0b041211 */ /* 0x004fc800078610ff */
[----:B------:R-:W-:Y:S02]  /*0c50*/  @P1 LEA.HI.X R5, R11, R13, R10, 0x2, P3 ;  /* 0x0000000d0b051211 */ /* 0x000fe400018f140a */
[----:B------:R-:W5:Y:S04]  /*0c60*/  LDS R10, [UR8] ;  /* 0x00000008ff0a7984 */ /* 0x000f680008000800 */
[----:B------:R-:W2:Y:S01]  /*0c70*/  @P1 LDG.E.CONSTANT R5, desc[UR14][R4.64] ;  /* 0x0000000e04051981 */ /* 0x000ea2000c1e9900 */
[----:B------:R-:W0:Y:S01]  /*0c80*/  S2UR UR12, SR_CgaCtaId ;  /* 0x00000000000c79c3 */ /* 0x000e220000008800 */
[----:B------:R-:W-:Y:S02]  /*0c90*/  UMOV UR9, 0x400 ;  /* 0x0000040000097882 */ /* 0x000fe40000000000 */
[----:B0-----:R-:W-:-:S04]  /*0ca0*/  ULEA UR9, UR12, UR9, 0x18 ;  /* 0x000000090c097291 */ /* 0x001fc8000f8ec0ff */
[----:B------:R-:W-:Y:S01]  /*0cb0*/  ULEA UR9, UR4, UR9, 0x2 ;  /* 0x0000000904097291 */ /* 0x000fe2000f8e10ff */
[----:B-----5:R-:W-:-:S04]  /*0cc0*/  FMUL R10, R10, UR17 ;  /* 0x000000110a0a7c20 */ /* 0x020fc80008400000 */
[----:B---3--:R-:W-:-:S04]  /*0cd0*/  @P2 FADD R10, R10, R9 ;  /* 0x000000090a0a2221 */ /* 0x008fc80000000000 */
[----:B--2---:R-:W-:-:S05]  /*0ce0*/  @P1 FADD R10, R10, R5 ;  /* 0x000000050a0a1221 */ /* 0x004fca0000000000 */
[----:B------:R3:W-:Y:S02]  /*0cf0*/  STS [UR9], R10 ;  /* 0x0000000aff007988 */ /* 0x0007e40008000809 */
.L_x_16:
[----:B------:R-:W-:Y:S05]  /*0d00*/  BSYNC.RECONVERGENT B0 ;  /* 0x0000000000007941 */ /* 0x000fea0003800200 */
.L_x_15:
[----:B------:R-:W-:Y:S01]  /*0d10*/  BAR.SYNC.DEFER_BLOCKING 0x0 ;  /* 0x0000000000007b1d */ /* 0x000fe20000010000 */
[----:B------:R-:W-:-:S04]  /*0d20*/  UIADD3 UR4, UPT, UPT, UR4, 0x1, URZ ;  /* 0x0000000104047890 */ /* 0x000fc8000fffe0ff */
[----:B------:R-:W-:-:S09]  /*0d30*/  UISETP.NE.AND UP0, UPT, UR4, UR11, UPT ;  /* 0x0000000b0400728c */ /* 0x000fd2000bf05270 */
[----:B------:R-:W-:Y:S05]  /*0d40*/  BRA.U UP0, `(.L_x_17) ;  /* 0xfffffff900747547 */ /* 0x000fea000b83ffff */
[----:B------:R-:W4:Y:S01]  /*0d50*/  LDCU UR4, c[0x0][0x3c4] ;  /* 0x00007880ff0477ac */ /* 0x000f220008000800 */
[----:B------:R-:W-:Y:S01]  /*0d60*/  VIADD R3, R2, UR11 ;  /* 0x0000000b02037c36 */ /* 0x000fe20008000000 */
[----:B------:R-:W-:Y:S01]  /*0d70*/  BSSY.RECONVERGENT B0, `(.L_x_18) ;  /* 0x000000e000007945 */ /* 0x000fe20003800200 */
[----:B------:R-:W-:-:S03]  /*0d80*/  IMAD.MOV.U32 R5, RZ, RZ, -0x800000 ;  /* 0xff800000ff057424 */ /* 0x000fc600078e00ff */
[----:B----4-:R-:W-:Y:S02]  /*0d90*/  ISETP.GE.AND P1, PT, R3, UR4, PT ;  /* 0x0000000403007c0c */ /* 0x010fe4000bf26270 */
[----:B------:R-:W-:-:S11]  /*0da0*/  ISETP.GE.AND P2, PT, R2, UR4, PT ;  /* 0x0000000402007c0c */ /* 0x000fd6000bf46270 */
[----:B------:R-:W-:Y:S05]  /*0db0*/  @P1 BRA `(.L_x_19) ;  /* 0x0000000000241947 */ /* 0x000fea0003800000 */
[----:B--2---:R-:W2:Y:S01]  /*0dc0*/  S2R R11, SR_CgaCtaId ;  /* 0x00000000000b7919 */ /* 0x004ea20000008800 */
[----:B------:R-:W-:Y:S01]  /*0dd0*/  MOV R4, 0x400 ;  /* 0x0000040000047802 */ /* 0x000fe20000000f00 */
[----:B------:R-:W-:-:S03]  /*0de0*/  IMAD.MOV.U32 R9, RZ, RZ, -0x800000 ;  /* 0xff800000ff097424 */ /* 0x000fc600078e00ff */
[----:B--2---:R-:W-:-:S07]  /*0df0*/  LEA R8, R11, R4, 0x18 ;  /* 0x000000040b087211 */ /* 0x004fce00078ec0ff */
.L_x_20:
[C---:B------:R-:W-:Y:S01]  /*0e00*/  IMAD R4, R3.reuse, 0x4, R8 ;  /* 0x0000000403047824 */ /* 0x040fe200078e0208 */
[----:B------:R-:W-:-:S04]  /*0e10*/  IADD3 R3, PT, PT, R3, UR16, RZ ;  /* 0x0000001003037c10 */ /* 0x000fc8000fffe0ff */
[----:B------:R4:W-:Y:S01]  /*0e20*/  STS [R4], R9 ;  /* 0x0000000904007388 */ /* 0x0009e20000000800 */
[----:B------:R-:W-:-:S13]  /*0e30*/  ISETP.GE.AND P1, PT, R3, UR4, PT ;  /* 0x0000000403007c0c */ /* 0x000fda000bf26270 */
[----:B----4-:R-:W-:Y:S05]  /*0e40*/  @!P1 BRA `(.L_x_20) ;  /* 0xfffffffc00ec9947 */ /* 0x010fea000383ffff */
.L_x_19:
[----:B------:R-:W-:Y:S05]  /*0e50*/  BSYNC.RECONVERGENT B0 ;  /* 0x0000000000007941 */ /* 0x000fea0003800200 */
.L_x_18:
[----:B------:R-:W-:Y:S06]  /*0e60*/  BAR.SYNC.DEFER_BLOCKING 0x0 ;  /* 0x0000000000007b1d */ /* 0x000fec0000010000 */
[----:B------:R-:W-:Y:S04]  /*0e70*/  BSSY.RECONVERGENT B0, `(.L_x_21) ;  /* 0x000000e000007945 */ /* 0x000fe80003800200 */
[----:B------:R-:W-:Y:S05]  /*0e80*/  @P2 BRA `(.L_x_22) ;  /* 0x0000000000302947 */ /* 0x000fea0003800000 */
[----:B------:R-:W4:Y:S01]  /*0e90*/  S2R R9, SR_CgaCtaId ;  /* 0x0000000000097919 */ /* 0x000f220000008800 */
[----:B------:R-:W-:Y:S01]  /*0ea0*/  MOV R4, 0x400 ;  /* 0x0000040000047802 */ /* 0x000fe20000000f00 */
[----:B------:R-:W-:Y:S02]  /*0eb0*/  IMAD.MOV.U32 R5, RZ, RZ, -0x800000 ;  /* 0xff800000ff057424 */ /* 0x000fe400078e00ff */
[----:B------:R-:W-:Y:S01]  /*0ec0*/  IMAD.MOV.U32 R3, RZ, RZ, R2 ;  /* 0x000000ffff037224 */ /* 0x000fe200078e0002 */
[----:B----4-:R-:W-:-:S07]  /*0ed0*/  LEA R8, R9, R4, 0x18 ;  /* 0x0000000409087211 */ /* 0x010fce00078ec0ff */
.L_x_23:
[C---:B------:R-:W-:Y:S02]  /*0ee0*/  IMAD R4, R3.reuse, 0x4, R8 ;  /* 0x0000000403047824 */ /* 0x040fe400078e0208 */
[----:B------:R-:W-:-:S04]  /*0ef0*/  VIADD R3, R3, UR16 ;  /* 0x0000001003037c36 */ /* 0x000fc80008000000 */
[----:B------:R-:W4:Y:S01]  /*0f00*/  LDS R4, [R4] ;  /* 0x0000000004047984 */ /* 0x000f220000000800 */
[----:B------:R-:W-:Y:S02]  /*0f10*/  ISETP.GE.AND P2, PT, R3, UR4, PT ;  /* 0x0000000403007c0c */ /* 0x000fe4000bf46270 */
[----:B----4-:R-:W-:-:S04]  /*0f20*/  FSETP.GT.AND P1, PT, R4, R5, PT ;  /* 0x000000050400720b */ /* 0x010fc80003f24000 */
[----:B------:R-:W-:-:S07]  /*0f30*/  FSEL R5, R4, R5, P1 ;  /* 0x0000000504057208 */ /* 0x000fce0000800000 */
[----:B------:R-:W-:Y:S05]  /*0f40*/  @!P2 BRA `(.L_x_23) ;  /* 0xfffffffc00e4a947 */ /* 0x000fea000383ffff */
.L_x_22:
[----:B------:R-:W-:Y:S05]  /*0f50*/  BSYNC.RECONVERGENT B0 ;  /* 0x0000000000007941 */ /* 0x000fea0003800200 */
.L_x_21:
[----:B------:R-:W4:Y:S01]  /*0f60*/  SHFL.DOWN PT, R4, R5, 0x10, 0x1f ;  /* 0x0a001f0005047f89 */ /* 0x000f2200000e0000 */
[----:B------:R-:W-:Y:S01]  /*0f70*/  BAR.SYNC.DEFER_BLOCKING 0x0 ;  /* 0x0000000000007b1d */ /* 0x000fe20000010000 */
[----:B----4-:R-:W-:-:S04]  /*0f80*/  FSETP.GT.AND P1, PT, R5, R4, PT ;  /* 0x000000040500720b */ /* 0x010fc80003f24000 */
[----:B------:R-:W-:-:S05]  /*0f90*/  FSEL R4, R5, R4, P1 ;  /* 0x0000000405047208 */ /* 0x000fca0000800000 */
[----:B------:R-:W4:Y:S02]  /*0fa0*/  SHFL.DOWN PT, R3, R4, 0x8, 0x1f ;  /* 0x09001f0004037f89 */ /* 0x000f2400000e0000 */
        /* <DEDUP_REMOVED lines=8> */
[----:B0--3--:R-:W0:Y:S02]  /*1030*/  SHFL.DOWN PT, R10, R9, 0x1, 0x1f ;  /* 0x08201f00090a7f89 */ /* 0x009e2400000e0000 */
[----:B0-----:R-:W-:-:S04]  /*1040*/  FSETP.GT.AND P1, PT, R9, R10, PT ;  /* 0x0000000a0900720b */ /* 0x001fc80003f24000 */
[----:B------:R-:W-:Y:S02]  /*1050*/  FSEL R10, R9, R10, P1 ;  /* 0x0000000a090a7208 */ /* 0x000fe40000800000 */
[----:B------:R-:W-:-:S03]  /*1060*/  ISETP.GT.U32.AND P1, PT, R2, 0x1f, PT ;  /* 0x0000001f0200780c */ /* 0x000fc60003f24070 */
[----:B------:R0:W-:Y:S01]  /*1070*/  @!P0 STS [R7], R10 ;  /* 0x0000000a07008388 */ /* 0x0001e20000000800 */
[----:B------:R-:W-:Y:S09]  /*1080*/  BAR.SYNC.DEFER_BLOCKING 0x0 ;  /* 0x0000000000007b1d */ /* 0x000ff20000010000 */
[----:B0-----:R-:W-:Y:S05]  /*1090*/  @P1 BRA `(.L_x_24) ;  /* 0x0000000000541947 */ /* 0x001fea0003800000 */
[----:B------:R-:W-:Y:S01]  /*10a0*/  ISETP.GE.U32.AND P1, PT, R14, UR13, PT ;  /* 0x0000000d0e007c0c */ /* 0x000fe2000bf26070 */
[----:B------:R-:W-:Y:S01]  /*10b0*/  IMAD.MOV.U32 R3, RZ, RZ, -0x800000 ;  /* 0xff800000ff037424 */ /* 0x000fe200078e00ff */
[----:B------:R-:W-:-:S11]  /*10c0*/  UMOV UR9, 0xffffffff ;  /* 0xffffffff00097882 */ /* 0x000fd60000000000 */
[----:B------:R0:W3:Y:S01]  /*10d0*/  @!P1 LDS R3, [R6+UR8] ;  /* 0x0000000806039984 */ /* 0x0000e20008000800 */
[----:B------:R-:W-:Y:S05]  /*10e0*/  BRA.DIV UR9, `(.L_x_25) ;  /* 0x0000001609107947 */ /* 0x000fea000b800000 */
[----:B---3--:R-:W3:Y:S02]  /*10f0*/  SHFL.DOWN PT, R4, R3, 0x10, 0x1f ;  /* 0x0a001f0003047f89 */ /* 0x008ee400000e0000 */
[----:B---3--:R-:W-:-:S04]  /*1100*/  FSETP.GT.AND P1, PT, R3, R4, PT ;  /* 0x000000040300720b */ /* 0x008fc80003f24000 */
[----:B------:R-:W-:-:S05]  /*1110*/  FSEL R4, R3, R4, P1 ;  /* 0x0000000403047208 */ /* 0x000fca0000800000 */
[----:B------:R-:W3:Y:S02]  /*1120*/  SHFL.DOWN PT, R5, R4, 0x8, 0x1f ;  /* 0x09001f0004057f89 */ /* 0x000ee400000e0000 */
        /* <DEDUP_REMOVED lines=8> */
[----:B------:R3:W4:Y:S04]  /*11b0*/  SHFL.DOWN PT, R10, R9, 0x1, 0x1f ;  /* 0x08201f00090a7f89 */ /* 0x00072800000e0000 */
.L_x_56:
[----:B----4-:R-:W-:-:S04]  /*11c0*/  FSETP.GT.AND P1, PT, R9, R10, PT ;  /* 0x0000000a0900720b */ /* 0x010fc80003f24000 */
[----:B---3--:R-:W-:-:S05]  /*11d0*/  FSEL R9, R9, R10, P1 ;  /* 0x0000000a09097208 */ /* 0x008fca0000800000 */
[----:B------:R3:W-:Y:S04]  /*11e0*/  @!P0 STS [UR8], R9 ;  /* 0x00000009ff008988 */ /* 0x0007e80008000808 */
.L_x_24:
[----:B------:R-:W-:Y:S05]  /*11f0*/  WARPSYNC.ALL ;  /* 0x0000000000007948 */ /* 0x000fea0003800000 */
[----:B------:R-:W-:Y:S01]  /*1200*/  ISETP.GE.AND P1, PT, R2, UR4, PT ;  /* 0x0000000402007c0c */ /* 0x000fe2000bf26270 */
[----:B------:R-:W-:Y:S01]  /*1210*/  BAR.SYNC.DEFER_BLOCKING 0x0 ;  /* 0x0000000000007b1d */ /* 0x000fe20000010000 */
[----:B------:R-:W-:-:S05]  /*1220*/  HFMA2 R4, -RZ, RZ, 0, 0 ;  /* 0x00000000ff047431 */ /* 0x000fca00000001ff */
[----:B------:R-:W-:Y:S01]  /*1230*/  BSSY.RECONVERGENT B0, `(.L_x_26) ;  /* 0x0000016000007945 */ /* 0x000fe20003800200 */
[----:B------:R-:W4:Y:S01]  /*1240*/  LDS R3, [UR8] ;  /* 0x00000008ff037984 */ /* 0x000f220008000800 */
[----:B------:R-:W-:Y:S06]  /*1250*/  BAR.SYNC.DEFER_BLOCKING 0x0 ;  /* 0x0000000000007b1d */ /* 0x000fec0000010000 */
[----:B------:R-:W-:Y:S05]  /*1260*/  @P1 BRA `(.L_x_27) ;  /* 0x0000000000481947 */ /* 0x000fea0003800000 */
[----:B---3--:R-:W3:Y:S01]  /*1270*/  S2R R9, SR_CgaCtaId ;  /* 0x0000000000097919 */ /* 0x008ee20000008800 */
[----:B------:R-:W-:Y:S01]  /*1280*/  MOV R8, 0x400 ;  /* 0x0000040000087802 */ /* 0x000fe20000000f00 */
[----:B------:R-:W-:Y:S02]  /*1290*/  IMAD.MOV.U32 R4, RZ, RZ, RZ ;  /* 0x000000ffff047224 */ /* 0x000fe400078e00ff */
[----:B------:R-:W-:Y:S01]  /*12a0*/  IMAD.MOV.U32 R5, RZ, RZ, R2 ;  /* 0x000000ffff057224 */ /* 0x000fe200078e0002 */
[----:B---3--:R-:W-:-:S07]  /*12b0*/  LEA R12, R9, R8, 0x18 ;  /* 0x00000008090c7211 */ /* 0x008fce00078ec0ff */
.L_x_28:
[C---:B---3--:R-:W-:Y:S02]  /*12c0*/  IMAD R8, R5.reuse, 0x4, R12 ;  /* 0x0000000405087824 */ /* 0x048fe400078e020c */
[----:B------:R-:W-:-:S03]  /*12d0*/  VIADD R5, R5, UR16 ;  /* 0x0000001005057c36 */ /* 0x000fc60008000000 */
[----:B------:R-:W4:Y:S02]  /*12e0*/  LDS R10, [R8] ;  /* 0x00000000080a7984 */ /* 0x000f240000000800 */
[----:B----4-:R-:W-:-:S04]  /*12f0*/  FADD R10, -R3, R10 ;  /* 0x0000000a030a7221 */ /* 0x010fc80000000100 */
[----:B------:R-:W-:-:S05]  /*1300*/  FMUL R10, R10, 1.4426950216293334961 ;  /* 0x3fb8aa3b0a0a7820 */ /* 0x000fca0000400000 */
[----:B------:R-:W-:-:S13]  /*1310*/  FSETP.GEU.AND P1, PT, R10, -126, PT ;  /* 0xc2fc00000a00780b */ /* 0x000fda0003f2e000 */
[----:B------:R-:W-:-:S04]  /*1320*/  @!P1 FMUL R10, R10, 0.5 ;  /* 0x3f0000000a0a9820 */ /* 0x000fc80000400000 */
[----:B------:R-:W3:Y:S02]  /*1330*/  MUFU.EX2 R9, R10 ;  /* 0x0000000a00097308 */ /* 0x000ee40000000800 */
[----:B---3--:R-:W-:Y:S01]  /*1340*/  @!P1 FMUL R9, R9, R9 ;  /* 0x0000000909099220 */ /* 0x008fe20000400000 */
[----:B------:R-:W-:-:S03]  /*1350*/  ISETP.GE.AND P1, PT, R5, UR4, PT ;  /* 0x0000000405007c0c */ /* 0x000fc6000bf26270 */
[----:B------:R-:W-:Y:S01]  /*1360*/  FADD R4, R9, R4 ;  /* 0x0000000409047221 */ /* 0x000fe20000000000 */
[----:B------:R3:W-:Y:S09]  /*1370*/  STS [R8], R9 ;  /* 0x0000000908007388 */ /* 0x0007f20000000800 */
[----:B------:R-:W-:Y:S05]  /*1380*/  @!P1 BRA `(.L_x_28) ;  /* 0xfffffffc00cc9947 */ /* 0x000fea000383ffff */
.L_x_27:
[----:B------:R-:W-:Y:S05]  /*1390*/  BSYNC.RECONVERGENT B0 ;  /* 0x0000000000007941 */ /* 0x000fea0003800200 */
.L_x_26:
[----:B----4-:R-:W4:Y:S01]  /*13a0*/  SHFL.DOWN PT, R3, R4, 0x10, 0x1f ;  /* 0x0a001f0004037f89 */ /* 0x010f2200000e0000 */
[----:B------:R-:W-:Y:S01]  /*13b0*/  BAR.SYNC.DEFER_BLOCKING 0x0 ;  /* 0x0000000000007b1d */ /* 0x000fe20000010000 */
[----:B------:R-:W-:Y:S01]  /*13c0*/  ISETP.GT.U32.AND P1, PT, R2, 0x1f, PT ;  /* 0x0000001f0200780c */ /* 0x000fe20003f24070 */
[----:B----4-:R-:W-:-:S05]  /*13d0*/  FADD R3, R3, R4 ;  /* 0x0000000403037221 */ /* 0x010fca0000000000 */
[----:B---3--:R-:W3:Y:S02]  /*13e0*/  SHFL.DOWN PT, R8, R3, 0x8, 0x1f ;  /* 0x09001f0003087f89 */ /* 0x008ee400000e0000 */
[----:B---3--:R-:W-:-:S05]  /*13f0*/  FADD R8, R3, R8 ;  /* 0x0000000803087221 */ /* 0x008fca0000000000 */
[----:B------:R-:W3:Y:S02]  /*1400*/  SHFL.DOWN PT, R5, R8, 0x4, 0x1f ;  /* 0x08801f0008057f89 */ /* 0x000ee400000e0000 */
[----:B---3--:R-:W-:-:S05]  /*1410*/  FADD R5, R8, R5 ;  /* 0x0000000508057221 */ /* 0x008fca0000000000 */
[----:B------:R-:W3:Y:S02]  /*1420*/  SHFL.DOWN PT, R10, R5, 0x2, 0x1f ;  /* 0x08401f00050a7f89 */ /* 0x000ee400000e0000 */
[----:B---3--:R-:W-:-:S05]  /*1430*/  FADD R10, R5, R10 ;  /* 0x0000000a050a7221 */ /* 0x008fca0000000000 */
[----:B------:R-:W3:Y:S02]  /*1440*/  SHFL.DOWN PT, R9, R10, 0x1, 0x1f ;  /* 0x08201f000a097f89 */ /* 0x000ee400000e0000 */
[----:B---3--:R-:W-:-:S05]  /*1450*/  FADD R12, R10, R9 ;  /* 0x000000090a0c7221 */ /* 0x008fca0000000000 */
[----:B------:R3:W-:Y:S01]  /*1460*/  @!P0 STS [R7], R12 ;  /* 0x0000000c07008388 */ /* 0x0007e20000000800 */
[----:B------:R-:W-:Y:S06]  /*1470*/  BAR.SYNC.DEFER_BLOCKING 0x0 ;  /* 0x0000000000007b1d */ /* 0x000fec0000010000 */
[----:B------:R-:W-:Y:S05]  /*1480*/  @P1 BRA `(.L_x_29) ;  /* 0x0000000000401947 */ /* 0x000fea0003800000 */
[----:B------:R-:W-:Y:S01]  /*1490*/  ISETP.GE.U32.AND P1, PT, R14, UR13, PT ;  /* 0x0000000d0e007c0c */ /* 0x000fe2000bf26070 */
[----:B------:R-:W-:Y:S01]  /*14a0*/  IMAD.MOV.U32 R3, RZ, RZ, RZ ;  /* 0x000000ffff037224 */ /* 0x000fe200078e00ff */
[----:B------:R-:W-:-:S11]  /*14b0*/  UMOV UR9, 0xffffffff ;  /* 0xffffffff00097882 */ /* 0x000fd60000000000 */
[----:B------:R4:W0:Y:S01]  /*14c0*/  @!P1 LDS R3, [R6+UR8] ;  /* 0x0000000806039984 */ /* 0x0008220008000800 */
[----:B------:R-:W-:Y:S05]  /*14d0*/  BRA.DIV UR9, `(.L_x_30) ;  /* 0x0000001209b87947 */ /* 0x000fea000b800000 */
[----:B0-----:R-:W0:Y:S02]  /*14e0*/  SHFL.DOWN PT, R4, R3, 0x10, 0x1f ;  /* 0x0a001f0003047f89 */ /* 0x001e2400000e0000 */
[----:B0-----:R-:W-:-:S05]  /*14f0*/  FADD R4, R4, R3 ;  /* 0x0000000304047221 */ /* 0x001fca0000000000 */
[----:B------:R-:W0:Y:S02]  /*1500*/  SHFL.DOWN PT, R5, R4, 0x8, 0x1f ;  /* 0x09001f0004057f89 */ /* 0x000e2400000e0000 */
[----:B0-----:R-:W-:-:S05]  /*1510*/  FADD R5, R4, R5 ;  /* 0x0000000504057221 */ /* 0x001fca0000000000 */
[----:B-1--4-:R-:W0:Y:S02]  /*1520*/  SHFL.DOWN PT, R6, R5, 0x4, 0x1f ;  /* 0x08801f0005067f89 */ /* 0x012e2400000e0000 */
[----:B0-----:R-:W-:-:S05]  /*1530*/  FADD R6, R5, R6 ;  /* 0x0000000605067221 */ /* 0x001fca0000000000 */
[----:B---3--:R-:W0:Y:S02]  /*1540*/  SHFL.DOWN PT, R7, R6, 0x2, 0x1f ;  /* 0x08401f0006077f89 */ /* 0x008e2400000e0000 */
[----:B0-----:R-:W-:-:S05]  /*1550*/  FADD R7, R6, R7 ;  /* 0x0000000706077221 */ /* 0x001fca0000000000 */
[----:B------:R0:W1:Y:S02]  /*1560*/  SHFL.DOWN PT, R8, R7, 0x1, 0x1f ;  /* 0x08201f0007087f89 */ /* 0x00006400000e0000 */
.L_x_62:
[----:B-1----:R-:W-:-:S05]  /*1570*/  FADD R8, R7, R8 ;  /* 0x0000000807087221 */ /* 0x002fca0000000000 */
[----:B------:R4:W-:Y:S02]  /*1580*/  @!P0 STS [UR8], R8 ;  /* 0x00000008ff008988 */ /* 0x0009e40008000808 */
.L_x_29:
[----:B------:R-:W-:Y:S05]  /*1590*/  WARPSYNC.ALL ;  /* 0x0000000000007948 */ /* 0x000fea0003800000 */
[----:B------:R-:W-:Y:S01]  /*15a0*/  ISETP.GE.AND P0, PT, R2, UR4, PT ;  /* 0x0000000402007c0c */ /* 0x000fe2000bf06270 */
[----:B------:R-:W-:Y:S06]  /*15b0*/  BAR.SYNC.DEFER_BLOCKING 0x0 ;  /* 0x0000000000007b1d */ /* 0x000fec0000010000 */
[----:B------:R-:W-:Y:S01]  /*15c0*/  BSSY.RECONVERGENT B0, `(.L_x_31) ;  /* 0x000001e000007945 */ /* 0x000fe20003800200 */
[----:B------:R-:W0:Y:S01]  /*15d0*/  LDS R4, [UR8] ;  /* 0x00000008ff047984 */ /* 0x000e220008000800 */
[----:B------:R-:W-:Y:S06]  /*15e0*/  BAR.SYNC.DEFER_BLOCKING 0x0 ;  /* 0x0000000000007b1d */ /* 0x000fec0000010000 */
[----:B------:R-:W-:Y:S05]  /*15f0*/  @P0 BRA `(.L_x_32) ;  /* 0x0000000000680947 */ /* 0x000fea0003800000 */
[----:B0-----:R-:W-:-:S04]  /*1600*/  IADD3 R3, PT, PT, R4, 0x1800000, RZ ;  /* 0x0180000004037810 */ /* 0x001fc80007ffe0ff */
[----:B------:R-:W-:-:S04]  /*1610*/  LOP3.LUT R3, R3, 0x7f800000, RZ, 0xc0, !PT ;  /* 0x7f80000003037812 */ /* 0x000fc800078ec0ff */
[----:B------:R-:W-:-:S13]  /*1620*/  ISETP.GT.U32.AND P0, PT, R3, 0x1ffffff, PT ;  /* 0x01ffffff0300780c */ /* 0x000fda0003f04070 */
[----:B------:R-:W-:Y:S05]  /*1630*/  @P0 BRA `(.L_x_33) ;  /* 0x0000000000100947 */ /* 0x000fea0003800000 */
[----:B-1----:R-:W-:-:S07]  /*1640*/  MOV R6, 0x1660 ;  /* 0x0000166000067802 */ /* 0x002fce0000000f00 */
[----:B--234-:R-:W-:Y:S05]  /*1650*/  CALL.REL.NOINC `($__internal_0_$__cuda_sm20_rcp_rn_f32_slowpath) ;  /* 0x0000001000ec7944 */ /* 0x01cfea0003c00000 */
[----:B------:R-:W-:Y:S01]  /*1660*/  IMAD.MOV.U32 R3, RZ, RZ, R5 ;  /* 0x000000ffff037224 */ /* 0x000fe200078e0005 */
[----:B------:R-:W-:Y:S06]  /*1670*/  BRA `(.L_x_34) ;  /* 0x0000000000107947 */ /* 0x000fec0003800000 */
.L_x_33:
[----:B------:R-:W0:Y:S02]  /*1680*/  MUFU.RCP R3, R4 ;  /* 0x0000000400037308 */ /* 0x000e240000001000 */
[----:B0-----:R-:W-:-:S04]  /*1690*/  FFMA R5, R4, R3, -1 ;  /* 0xbf80000004057423 */ /* 0x001fc80000000003 */
[----:B-1----:R-:W-:-:S04]  /*16a0*/  FADD.FTZ R6, -R5, -RZ ;  /* 0x800000ff05067221 */ /* 0x002fc80000010100 */
[----:B------:R-:W-:-:S07]  /*16b0*/  FFMA R3, R3, R6, R3 ;  /* 0x0000000603037223 */ /* 0x000fce0000000003 */
.L_x_34:
[----:B------:R-:W3:Y:S01]  /*16c0*/  S2R R5, SR_CgaCtaId ;  /* 0x0000000000057919 */ /* 0x000ee20000008800 */
[----:B------:R-:W0:Y:S01]  /*16d0*/  LDC R9, c[0x0][0x3c4] ;  /* 0x0000f100ff097b82 */ /* 0x000e220000000800 */
[----:B------:R-:W-:Y:S02]  /*16e0*/  FSETP.GT.AND P0, PT, R4, RZ, PT ;  /* 0x000000ff0400720b */ /* 0x000fe40003f04000 */
[----:B------:R-:W-:Y:S02]  /*16f0*/  MOV R4, 0x400 ;  /* 0x0000040000047802 */ /* 0x000fe40000000f00 */
[----:B----4-:R-:W-:Y:S02]  /*1700*/  FSEL R8, R3, RZ, P0 ;  /* 0x000000ff03087208 */ /* 0x010fe40000000000 */
[----:B---3--:R-:W-:Y:S01]  /*1710*/  LEA R7, R5, R4, 0x18 ;  /* 0x0000000405077211 */ /* 0x008fe200078ec0ff */
[----:B------:R-:W-:-:S07]  /*1720*/  IMAD.MOV.U32 R4, RZ, RZ, R2 ;  /* 0x000000ffff047224 */ /* 0x000fce00078e0002 */
.L_x_35:
[C---:B0-----:R-:W-:Y:S02]  /*1730*/  IMAD R3, R4.reuse, 0x4, R7 ;  /* 0x0000000404037824 */ /* 0x041fe400078e0207 */
[----:B------:R-:W-:-:S03]  /*1740*/  VIADD R4, R4, UR16 ;  /* 0x0000001004047c36 */ /* 0x000fc60008000000 */
[----:B------:R-:W1:Y:S02]  /*1750*/  LDS R5, [R3] ;  /* 0x0000000003057984 */ /* 0x000e640000000800 */
[----:B0-----:R-:W-:Y:S01]  /*1760*/  ISETP.GE.AND P0, PT, R4, R9, PT ;  /* 0x000000090400720c */ /* 0x001fe20003f06270 */
[----:B-1----:R-:W-:-:S05]  /*1770*/  FMUL R6, R8, R5 ;  /* 0x0000000508067220 */ /* 0x002fca0000400000 */
[----:B------:R0:W-:Y:S07]  /*1780*/  STS [R3], R6 ;  /* 0x0000000603007388 */ /* 0x0001ee0000000800 */
[----:B------:R-:W-:Y:S05]  /*1790*/  @!P0 BRA `(.L_x_35) ;  /* 0xfffffffc00e48947 */ /* 0x000fea000383ffff */
.L_x_32:
[----:B------:R-:W-:Y:S05]  /*17a0*/  BSYNC.RECONVERGENT B0 ;  /* 0x0000000000007941 */ /* 0x000fea0003800200 */
.L_x_31:
[----:B------:R-:W5:Y:S01]  /*17b0*/  LDC R5, c[0x0][0x3c8] ;  /* 0x0000f200ff057b82 */ /* 0x000f620000000800 */
[----:B------:R-:W-:Y:S07]  /*17c0*/  BSSY.RECONVERGENT B0, `(.L_x_36) ;  /* 0x000009b000007945 */ /* 0x000fee0003800200 */
[----:B------:R-:W-:Y:S01]  /*17d0*/  BAR.SYNC.DEFER_BLOCKING 0x0 ;  /* 0x0000000000007b1d */ /* 0x000fe20000010000 */
[----:B-----5:R-:W-:-:S13]  /*17e0*/  ISETP.GE.AND P0, PT, R2, R5, PT ;  /* 0x000000050200720c */ /* 0x020fda0003f06270 */
[----:B------:R-:W-:Y:S05]  /*17f0*/  @P0 BRA `(.L_x_37) ;  /* 0x00000008005c0947 */ /* 0x000fea0003800000 */
[----:B0-----:R-:W-:Y:S01]  /*1800*/  IMAD.U32 R4, RZ, RZ, UR10 ;  /* 0x0000000aff047e24 */ /* 0x001fe2000f8e00ff */
[----:B---3--:R-:W-:Y:S01]  /*1810*/  MOV R7, UR11 ;  /* 0x0000000b00077c02 */ /* 0x008fe20008000f00 */
[C---:B------:R-:W-:Y:S02]  /*1820*/  IMAD.SHL.U32 R3, R5.reuse, 0x4, RZ ;  /* 0x0000000405037824 */ /* 0x040fe400078e00ff */
[----:B-1----:R-:W-:Y:S01]  /*1830*/  IMAD.MOV.U32 R6, RZ, RZ, R2 ;  /* 0x000000ffff067224 */ /* 0x002fe200078e0002 */
[----:B------:R-:W-:Y:S02]  /*1840*/  SHF.L.U64.HI R4, R5, 0x2, R4 ;  /* 0x0000000205047819 */ /* 0x000fe40000010204 */
[----:B------:R-:W-:-:S07]  /*1850*/  LOP3.LUT R5, R7, 0x7, RZ, 0xc0, !PT ;  /* 0x0000000707057812 */ /* 0x000fce00078ec0ff */
.L_x_43:
[----:B------:R-:W-:Y:S01]  /*1860*/  UISETP.GE.AND UP0, UPT, UR11, 0x1, UPT ;  /* 0x000000010b00788c */ /* 0x000fe2000bf06270 */
[----:B0-----:R-:W-:-:S08]  /*1870*/  IMAD.MOV.U32 R23, RZ, RZ, RZ ;  /* 0x000000ffff177224 */ /* 0x001fd000078e00ff */
[----:B------:R-:W-:Y:S05]  /*1880*/  BRA.U !UP0, `(.L_x_38) ;  /* 0x0000000908107547 */ /* 0x000fea000b800000 */
[----:B------:R-:W-:Y:S01]  /*1890*/  UISETP.GE.U32.AND UP0, UPT, UR11, 0x8, UPT ;  /* 0x000000080b00788c */ /* 0x000fe2000bf06070 */
[----:B------:R-:W-:Y:S01]  /*18a0*/  IADD3 R14, P0, PT, R16, R6, RZ ;  /* 0x00000006100e7210 */ /* 0x000fe20007f1e0ff */
[----:B------:R-:W-:Y:S02]  /*18b0*/  IMAD.MOV.U32 R23, RZ, RZ, RZ ;  /* 0x000000ffff177224 */ /* 0x000fe400078e00ff */
[----:B------:R-:W-:Y:S01]  /*18c0*/  IMAD.MOV.U32 R12, RZ, RZ, RZ ;  /* 0x000000ffff0c7224 */ /* 0x000fe200078e00ff */
[----:B------:R-:W-:-:S04]  /*18d0*/  LEA.HI.X.SX32 R15, R6, R17, 0x1, P0 ;  /* 0x00000011060f7211 */ /* 0x000fc800000f0eff */
[----:B------:R-:W-:Y:S05]  /*18e0*/  BRA.U !UP0, `(.L_x_39) ;  /* 0x0000000108d07547 */ /* 0x000fea000b800000 */
[----:B------:R-:W0:Y:S01]  /*18f0*/  S2UR UR8, SR_CgaCtaId ;  /* 0x00000000000879c3 */ /* 0x000e220000008800 */
[----:B------:R-:W1:Y:S01]  /*1900*/  LDCU.64 UR12, c[0x0][0x390] ;  /* 0x00007200ff0c77ac */ /* 0x000e620008000a00 */
[----:B------:R-:W-:Y:S01]  /*1910*/  MOV R12, UR11 ;  /* 0x0000000b000c7c02 */ /* 0x000fe20008000f00 */
[----:B------:R-:W-:Y:S01]  /*1920*/  IMAD.MOV.U32 R23, RZ, RZ, RZ ;  /* 0x000000ffff177224 */ /* 0x000fe200078e00ff */
[----:B------:R-:W-:Y:S02]  /*1930*/  UMOV UR4, 0x400 ;  /* 0x0000040000047882 */ /* 0x000fe40000000000 */
[----:B------:R-:W-:-:S05]  /*1940*/  LOP3.LUT R12, R12, 0x7ffffff8, RZ, 0xc0, !PT ;  /* 0x7ffffff80c0c7812 */ /* 0x000fca00078ec0ff */
[----:B------:R-:W-:Y:S01]  /*1950*/  IMAD.MOV R13, RZ, RZ, -R12 ;  /* 0x000000ffff0d7224 */ /* 0x000fe200078e0a0c */
[----:B-1----:R-:W-:-:S04]  /*1960*/  LEA R18, P0, R14, UR12, 0x2 ;  /* 0x0000000c0e127c11 */ /* 0x002fc8000f8010ff */
[----:B------:R-:W-:Y:S01]  /*1970*/  LEA.HI.X R19, R14, UR13, R15, 0x2, P0 ;  /* 0x0000000d0e137c11 */ /* 0x000fe200080f140f */
[----:B0-----:R-:W-:-:S04]  /*1980*/  ULEA UR4, UR8, UR4, 0x18 ;  /* 0x0000000408047291 */ /* 0x001fc8000f8ec0ff */
[----:B------:R-:W-:-:S06]  /*1990*/  UIADD3 UR4, UPT, UPT, UR4, 0x10, URZ ;  /* 0x0000001004047890 */ /* 0x000fcc000fffe0ff */
[----:B------:R-:W-:-:S07]  /*19a0*/  IMAD.U32 R7, RZ, RZ, UR4 ;  /* 0x00000004ff077e24 */ /* 0x000fce000f8e00ff */
.L_x_40:
[----:B------:R-:W3:Y:S01]  /*19b0*/  LDG.E.CONSTANT R24, desc[UR14][R18.64] ;  /* 0x0000000e12187981 */ /* 0x000ee2000c1e9900 */
[----:B------:R-:W-:-:S03]  /*19c0*/  IADD3 R28, P0, PT, R18, R3, RZ ;  /* 0x00000003121c7210 */ /* 0x000fc60007f1e0ff */
[----:B--2-4-:R-:W3:Y:S02]  /*19d0*/  LDS.128 R8, [R7+-0x10] ;  /* 0xfffff00007087984 */ /* 0x014ee40000000c00 */
[----:B------:R-:W-:-:S05]  /*19e0*/  IMAD.X R29, R19, 0x1, R4, P0 ;  /* 0x00000001131d7824 */ /* 0x000fca00000e0604 */
[----:B------:R-:W2:Y:S01]  /*19f0*/  LDG.E.CONSTANT R22, desc[UR14][R28.64] ;  /* 0x0000000e1c167981 */ /* 0x000ea2000c1e9900 */
[----:B------:R-:W-:-:S05]  /*1a00*/  IADD3 R20, P0, PT, R28, R3, RZ ;  /* 0x000000031c147210 */ /* 0x000fca0007f1e0ff */
[----:B------:R-:W-:Y:S01]  /*1a10*/  IMAD.X R21, R29, 0x1, R4, P0 ;  /* 0x000000011d157824 */ /* 0x000fe200000e0604 */
[----:B------:R-:W-:-:S04]  /*1a20*/  IADD3 R26, P0, PT, R20, R3, RZ ;  /* 0x00000003141a7210 */ /* 0x000fc80007f1e0ff */
[----:B------:R0:W4:Y:S01]  /*1a30*/  LDG.E.CONSTANT R29, desc[UR14][R20.64] ;  /* 0x0000000e141d7981 */ /* 0x000122000c1e9900 */
[----:B------:R-:W-:Y:S01]  /*1a40*/  IADD3.X R27, PT, PT, R21, R4, RZ, P0, !PT ;  /* 0x00000004151b7210 */ /* 0x000fe200007fe4ff */
[----:B---3--:R-:W-:-:S04]  /*1a50*/  FFMA R23, R8, R24, R23 ;  /* 0x0000001808177223 */ /* 0x008fc80000000017 */
[----:B------:R-:W3:Y:S01]  /*1a60*/  LDG.E.CONSTANT R8, desc[UR14][R26.64] ;  /* 0x0000000e1a087981 */ /* 0x000ee2000c1e9900 */
[----:B------:R-:W-:-:S05]  /*1a70*/  IADD3 R24, P0, PT, R26, R3, RZ ;  /* 0x000000031a187210 */ /* 0x000fca0007f1e0ff */
[----:B------:R-:W-:-:S05]  /*1a80*/  IMAD.X R25, R27, 0x1, R4, P0 ;  /* 0x000000011b197824 */ /* 0x000fca00000e0604 */
[----:B------:R1:W5:Y:S01]  /*1a90*/  LDG.E.CONSTANT R27, desc[UR14][R24.64] ;  /* 0x0000000e181b7981 */ /* 0x000362000c1e9900 */
[----:B0-----:R-:W-:Y:S01]  /*1aa0*/  IADD3 R20, P0, PT, R24, R3, RZ ;  /* 0x0000000318147210 */ /* 0x001fe20007f1e0ff */
[----:B--2---:R-:W-:-:S04]  /*1ab0*/  FFMA R9, R9, R22, R23 ;  /* 0x0000001609097223 */ /* 0x004fc80000000017 */
[----:B------:R-:W-:Y:S01]  /*1ac0*/  IMAD.X R21, R25, 0x1, R4, P0 ;  /* 0x0000000119157824 */ /* 0x000fe200000e0604 */
[----:B------:R-:W-:-:S04]  /*1ad0*/  IADD3 R22, P0, PT, R20, R3, RZ ;  /* 0x0000000314167210 */ /* 0x000fc80007f1e0ff */
[----:B------:R-:W2:Y:S01]  /*1ae0*/  LDG.E.CONSTANT R20, desc[UR14][R20.64] ;  /* 0x0000000e14147981 */ /* 0x000ea2000c1e9900 */
[----:B------:R-:W-:Y:S01]  /*1af0*/  IMAD.X R23, R21, 0x1, R4, P0 ;  /* 0x0000000115177824 */ /* 0x000fe200000e0604 */
[----:B-1----:R-:W-:-:S04]  /*1b00*/  IADD3 R24, P0, PT, R22, R3, RZ ;  /* 0x0000000316187210 */ /* 0x002fc80007f1e0ff */
[----:B------:R-:W2:Y:S01]  /*1b10*/  LDG.E.CONSTANT R22, desc[UR14][R22.64] ;  /* 0x0000000e16167981 */ /* 0x000ea2000c1e9900 */
[----:B------:R-:W-:-:S05]  /*1b20*/  IMAD.X R25, R23, 0x1, R4, P0 ;  /* 0x0000000117197824 */ /* 0x000fca00000e0604 */
[----:B------:R-:W2:Y:S01]  /*1b30*/  LDG.E.CONSTANT R26, desc[UR14][R24.64] ;  /* 0x0000000e181a7981 */ /* 0x000ea2000c1e9900 */
[----:B----4-:R-:W-:Y:S01]  /*1b40*/  FFMA R10, R10, R29, R9 ;  /* 0x0000001d0a0a7223 */ /* 0x010fe20000000009 */
[----:B------:R-:W-:-:S05]  /*1b50*/  VIADD R13, R13, 0x8 ;  /* 0x000000080d0d7836 */ /* 0x000fca0000000000 */
[----:B------:R-:W-:Y:S01]  /*1b60*/  ISETP.NE.AND P0, PT, R13, RZ, PT ;  /* 0x000000ff0d00720c */ /* 0x000fe20003f05270 */
[----:B---3--:R-:W-:Y:S02]  /*1b70*/  FFMA R29, R11, R8, R10 ;  /* 0x000000080b1d7223 */ /* 0x008fe4000000000a */
[----:B------:R0:W5:Y:S02]  /*1b80*/  LDS.128 R8, [R7] ;  /* 0x0000000007087984 */ /* 0x0001640000000c00 */
[----:B0-----:R-:W-:Y:S02]  /*1b90*/  VIADD R7, R7, 0x20 ;  /* 0x0000002007077836 */ /* 0x001fe40000000000 */
[----:B-----5:R-:W-:Y:S02]  /*1ba0*/  FFMA R8, R8, R27, R29 ;  /* 0x0000001b08087223 */ /* 0x020fe4000000001d */
[----:B------:R-:W0:Y:S02]  /*1bb0*/  LDC R27, c[0x0][0x3c8] ;  /* 0x0000f200ff1b7b82 */ /* 0x000e240000000800 */
[----:B--2---:R-:W-:Y:S01]  /*1bc0*/  FFMA R9, R9, R20, R8 ;  /* 0x0000001409097223 */ /* 0x004fe20000000008 */
[----:B------:R-:W-:-:S03]  /*1bd0*/  MOV R8, UR10 ;  /* 0x0000000a00087c02 */ /* 0x000fc60008000f00 */
[----:B------:R-:W-:-:S04]  /*1be0*/  FFMA R10, R10, R22, R9 ;  /* 0x000000160a0a7223 */ /* 0x000fc80000000009 */
[----:B------:R-:W-:Y:S01]  /*1bf0*/  FFMA R23, R11, R26, R10 ;  /* 0x0000001a0b177223 */ /* 0x000fe2000000000a */
[----:B0-----:R-:W-:-:S04]  /*1c00*/  LEA R18, P1, R27, R18, 0x5 ;  /* 0x000000121b127211 */ /* 0x001fc800078228ff */
[----:B------:R-:W-:Y:S01]  /*1c10*/  LEA.HI.X R19, R27, R19, R8, 0x5, P1 ;  /* 0x000000131b137211 */ /* 0x000fe200008f2c08 */
[----:B------:R-:W-:Y:S08]  /*1c20*/  @P0 BRA `(.L_x_40) ;  /* 0xfffffffc00600947 */ /* 0x000ff0000383ffff */
.L_x_39:
[----:B------:R-:W-:-:S13]  /*1c30*/  ISETP.NE.AND P0, PT, R5, RZ, PT ;  /* 0x000000ff0500720c */ /* 0x000fda0003f05270 */
[----:B------:R-:W-:Y:S05]  /*1c40*/  @!P0 BRA `(.L_x_38) ;  /* 0x0000000400208947 */ /* 0x000fea0003800000 */
[----:B------:R-:W-:Y:S01]  /*1c50*/  VIADD R7, R5, 0xffffffff ;  /* 0xffffffff05077836 */ /* 0x000fe20000000000 */
[----:B------:R-:W-:-:S04]  /*1c60*/  ULOP3.LUT UP0, UR9, UR11, 0x3, URZ, 0xc0, !UPT ;  /* 0x000000030b097892 */ /* 0x000fc8000f80c0ff */
[----:B------:R-:W-:-:S13]  /*1c70*/  ISETP.GE.U32.AND P0, PT, R7, 0x3, PT ;  /* 0x000000030700780c */ /* 0x000fda0003f06070 */
[----:B------:R-:W-:Y:S05]  /*1c80*/  @!P0 BRA `(.L_x_41) ;  /* 0x00000000006c8947 */ /* 0x000fea0003800000 */
[----:B------:R-:W4:Y:S01]  /*1c90*/  LDCU UR4, c[0x0][0x3c8] ;  /* 0x00007900ff0477ac */ /* 0x000f220008000800 */
[----:B------:R-:W0:Y:S01]  /*1ca0*/  LDCU.64 UR12, c[0x0][0x390] ;  /* 0x00007200ff0c77ac */ /* 0x000e220008000a00 */
[----:B----4-:R-:W-:-:S04]  /*1cb0*/  IMAD.WIDE.U32 R8, R12, UR4, R14 ;  /* 0x000000040c087c25 */ /* 0x010fc8000f8e000e */
[----:B------:R-:W-:Y:S01]  /*1cc0*/  IMAD R7, R12, UR10, R9 ;  /* 0x0000000a0c077c24 */ /* 0x000fe2000f8e0209 */
[----:B0-----:R-:W-:-:S04]  /*1cd0*/  LEA R18, P0, R8, UR12, 0x2 ;  /* 0x0000000c08127c11 */ /* 0x001fc8000f8010ff */
[----:B------:R-:W-:Y:S02]  /*1ce0*/  LEA.HI.X R19, R8, UR13, R7, 0x2, P0 ;  /* 0x0000000d08137c11 */ /* 0x000fe400080f1407 */
[----:B------:R-:W-:-:S03]  /*1cf0*/  IADD3 R10, P0, PT, R18, R3, RZ ;  /* 0x00000003120a7210 */ /* 0x000fc60007f1e0ff */
[----:B------:R0:W3:Y:S02]  /*1d00*/  LDG.E.CONSTANT R13, desc[UR14][R18.64] ;  /* 0x0000000e120d7981 */ /* 0x0000e4000c1e9900 */
[----:B--2---:R-:W-:Y:S01]  /*1d10*/  IMAD.X R11, R19, 0x1, R4, P0 ;  /* 0x00000001130b7824 */ /* 0x004fe200000e0604 */
[----:B------:R-:W-:-:S05]  /*1d20*/  IADD3 R8, P0, PT, R10, R3, RZ ;  /* 0x000000030a087210 */ /* 0x000fca0007f1e0ff */
[--C-:B------:R-:W-:Y:S01]  /*1d30*/  IMAD.X R9, R11, 0x1, R4.reuse, P0 ;  /* 0x000000010b097824 */ /* 0x100fe200000e0604 */
[----:B------:R-:W-:Y:S01]  /*1d40*/  IADD3 R20, P0, PT, R8, R3, RZ ;  /* 0x0000000308147210 */ /* 0x000fe20007f1e0ff */
[----:B------:R-:W2:Y:S04]  /*1d50*/  LDG.E.CONSTANT R11, desc[UR14][R10.64] ;  /* 0x0000000e0a0b7981 */ /* 0x000ea8000c1e9900 */
[----:B------:R-:W-:Y:S01]  /*1d60*/  IMAD.X R21, R9, 0x1, R4, P0 ;  /* 0x0000000109157824 */ /* 0x000fe200000e0604 */
[----:B------:R-:W4:Y:S05]  /*1d70*/  LDG.E.CONSTANT R8, desc[UR14][R8.64] ;  /* 0x0000000e08087981 */ /* 0x000f2a000c1e9900 */
[----:B------:R-:W5:Y:S01]  /*1d80*/  LDG.E.CONSTANT R21, desc[UR14][R20.64] ;  /* 0x0000000e14157981 */ /* 0x000f62000c1e9900 */
[----:B------:R-:W1:Y:S01]  /*1d90*/  S2UR UR8, SR_CgaCtaId ;  /* 0x00000000000879c3 */ /* 0x000e620000008800 */
[----:B------:R-:W-:-:S02]  /*1da0*/  UMOV UR4, 0x400 ;  /* 0x0000040000047882 */ /* 0x000fc40000000000 */
[----:B-1----:R-:W-:-:S06]  /*1db0*/  ULEA UR4, UR8, UR4, 0x18 ;  /* 0x0000000408047291 */ /* 0x002fcc000f8ec0ff */
[----:B------:R-:W-:-:S05]  /*1dc0*/  LEA R7, R12, UR4, 0x2 ;  /* 0x000000040c077c11 */ /* 0x000fca000f8e10ff */
[----:B0-----:R-:W3:Y:S04]  /*1dd0*/  LDS.64 R18, [R7] ;  /* 0x0000000007127984 */ /* 0x001ee80000000a00 */
[----:B------:R-:W4:Y:S01]  /*1de0*/  LDS.64 R24, [R7+0x8] ;  /* 0x0000080007187984 */ /* 0x000f220000000a00 */
[----:B------:R-:W-:Y:S01]  /*1df0*/  IADD3 R12, PT, PT, R12, 0x4, RZ ;  /* 0x000000040c0c7810 */ /* 0x000fe20007ffe0ff */
[----:B---3--:R-:W-:-:S04]  /*1e00*/  FFMA R18, R18, R13, R23 ;  /* 0x0000000d12127223 */ /* 0x008fc80000000017 */
[----:B--2---:R-:W-:-:S04]  /*1e10*/  FFMA R11, R11, R19, R18 ;  /* 0x000000130b0b7223 */ /* 0x004fc80000000012 */
[----:B----4-:R-:W-:-:S04]  /*1e20*/  FFMA R24, R24, R8, R11 ;  /* 0x0000000818187223 */ /* 0x010fc8000000000b */
[----:B-----5:R-:W-:-:S07]  /*1e30*/  FFMA R23, R21, R25, R24 ;  /* 0x0000001915177223 */ /* 0x020fce0000000018 */
.L_x_41:
[----:B------:R-:W-:Y:S05]  /*1e40*/  BRA.U !UP0, `(.L_x_38) ;  /* 0x0000000108a07547 */ /* 0x000fea000b800000 */
[----:B------:R-:W-:Y:S02]  /*1e50*/  UISETP.NE.AND UP0, UPT, UR9, 0x1, UPT ;  /* 0x000000010900788c */ /* 0x000fe4000bf05270 */
[----:B------:R-:W-:-:S04]  /*1e60*/  ULOP3.LUT UR4, UR11, 0x1, URZ, 0xc0, !UPT ;  /* 0x000000010b047892 */ /* 0x000fc8000f8ec0ff */
[----:B------:R-:W-:-:S03]  /*1e70*/  UISETP.NE.U32.AND UP1, UPT, UR4, 0x1, UPT ;  /* 0x000000010400788c */ /* 0x000fc6000bf25070 */
[----:B------:R-:W-:Y:S08]  /*1e80*/  BRA.U !UP0, `(.L_x_42) ;  /* 0x0000000108507547 */ /* 0x000ff0000b800000 */
[----:B------:R-:W0:Y:S01]  /*1e90*/  LDCU UR4, c[0x0][0x3c8] ;  /* 0x00007900ff0477ac */ /* 0x000e220008000800 */
[----:B----4-:R-:W-:Y:S02]  /*1ea0*/  IMAD.MOV.U32 R8, RZ, RZ, R14 ;  /* 0x000000ffff087224 */ /* 0x010fe400078e000e */
[----:B------:R-:W-:Y:S01]  /*1eb0*/  IMAD.MOV.U32 R9, RZ, RZ, R15 ;  /* 0x000000ffff097224 */ /* 0x000fe200078e000f */
[----:B------:R-:W1:Y:S01]  /*1ec0*/  LDCU.64 UR8, c[0x0][0x390] ;  /* 0x00007200ff0877ac */ /* 0x000e620008000a00 */
[----:B0-----:R-:W-:-:S04]  /*1ed0*/  IMAD.WIDE.U32 R8, R12, UR4, R8 ;  /* 0x000000040c087c25 */ /* 0x001fc8000f8e0008 */
[----:B------:R-:W-:Y:S01]  /*1ee0*/  IMAD R7, R12, UR10, R9 ;  /* 0x0000000a0c077c24 */ /* 0x000fe2000f8e0209 */
[----:B-1----:R-:W-:-:S04]  /*1ef0*/  LEA R10, P0, R8, UR8, 0x2 ;  /* 0x00000008080a7c11 */ /* 0x002fc8000f8010ff */
[----:B--2---:R-:W-:Y:S02]  /*1f00*/  LEA.HI.X R11, R8, UR9, R7, 0x2, P0 ;  /* 0x00000009080b7c11 */ /* 0x004fe400080f1407 */
[----:B------:R-:W-:-:S03]  /*1f10*/  IADD3 R8, P0, PT, R10, R3, RZ ;  /* 0x000000030a087210 */ /* 0x000fc60007f1e0ff */
[----:B------:R-:W2:Y:S02]  /*1f20*/  LDG.E.CONSTANT R10, desc[UR14][R10.64] ;  /* 0x0000000e0a0a7981 */ /* 0x000ea4000c1e9900 */
[----:B------:R-:W-:-:S06]  /*1f30*/  IMAD.X R9, R11, 0x1, R4, P0 ;  /* 0x000000010b097824 */ /* 0x000fcc00000e0604 */
[----:B------:R-:W3:Y:S01]  /*1f40*/  LDG.E.CONSTANT R9, desc[UR14][R8.64] ;  /* 0x0000000e08097981 */ /* 0x000ee2000c1e9900 */
[----:B------:R-:W0:Y:S01]  /*1f50*/  S2UR UR8, SR_CgaCtaId ;  /* 0x00000000000879c3 */ /* 0x000e220000008800 */
[----:B------:R-:W-:Y:S02]  /*1f60*/  UMOV UR4, 0x400 ;  /* 0x0000040000047882 */ /* 0x000fe40000000000 */
[----:B0-----:R-:W-:-:S06]  /*1f70*/  ULEA UR4, UR8, UR4, 0x18 ;  /* 0x0000000408047291 */ /* 0x001fcc000f8ec0ff */
[----:B------:R-:W-:-:S05]  /*1f80*/  LEA R7, R12, UR4, 0x2 ;  /* 0x000000040c077c11 */ /* 0x000fca000f8e10ff */
[----:B------:R-:W2:Y:S01]  /*1f90*/  LDS.64 R18, [R7] ;  /* 0x0000000007127984 */ /* 0x000ea20000000a00 */
[----:B------:R-:W-:Y:S02]  /*1fa0*/  VIADD R12, R12, 0x2 ;  /* 0x000000020c0c7836 */ /* 0x000fe40000000000 */
[----:B--2---:R-:W-:-:S04]  /*1fb0*/  FFMA R18, R18, R10, R23 ;  /* 0x0000000a12127223 */ /* 0x004fc80000000017 */
[----:B---3--:R-:W-:-:S07]  /*1fc0*/  FFMA R23, R9, R19, R18 ;  /* 0x0000001309177223 */ /* 0x008fce0000000012 */
.L_x_42:
[----:B------:R-:W-:Y:S05]  /*1fd0*/  BRA.U UP1, `(.L_x_38) ;  /* 0x00000001013c7547 */ /* 0x000fea000b800000 */
[----:B------:R-:W0:Y:S01]  /*1fe0*/  LDCU UR4, c[0x0][0x3c8] ;  /* 0x00007900ff0477ac */ /* 0x000e220008000800 */
[----:B------:R-:W-:Y:S01]  /*1ff0*/  MOV R9, R15 ;  /* 0x0000000f00097202 */ /* 0x000fe20000000f00 */
[----:B----4-:R-:W-:Y:S01]  /*2000*/  IMAD.MOV.U32 R8, RZ, RZ, R14 ;  /* 0x000000ffff087224 */ /* 0x010fe200078e000e */
[----:B------:R-:W1:Y:S03]  /*2010*/  LDCU.64 UR8, c[0x0][0x390] ;  /* 0x00007200ff0877ac */ /* 0x000e660008000a00 */
[----:B0-----:R-:W-:-:S04]  /*2020*/  IMAD.WIDE.U32 R8, R12, UR4, R8 ;  /* 0x000000040c087c25 */ /* 0x001fc8000f8e0008 */
[----:B------:R-:W-:Y:S01]  /*2030*/  IMAD R7, R12, UR10, R9 ;  /* 0x0000000a0c077c24 */ /* 0x000fe2000f8e0209 */
[----:B-1----:R-:W-:-:S04]  /*2040*/  LEA R10, P0, R8, UR8, 0x2 ;  /* 0x00000008080a7c11 */ /* 0x002fc8000f8010ff */
[----:B--2---:R-:W-:-:S05]  /*2050*/  LEA.HI.X R11, R8, UR9, R7, 0x2, P0 ;  /* 0x00000009080b7c11 */ /* 0x004fca00080f1407 */
[----:B------:R-:W2:Y:S01]  /*2060*/  LDG.E.CONSTANT R10, desc[UR14][R10.64] ;  /* 0x0000000e0a0a7981 */ /* 0x000ea2000c1e9900 */
[----:B------:R-:W0:Y:S01]  /*2070*/  S2UR UR8, SR_CgaCtaId ;  /* 0x00000000000879c3 */ /* 0x000e220000008800 */
[----:B------:R-:W-:Y:S02]  /*2080*/  UMOV UR4, 0x400 ;  /* 0x0000040000047882 */ /* 0x000fe40000000000 */
[----:B0-----:R-:W-:-:S06]  /*2090*/  ULEA UR4, UR8, UR4, 0x18 ;  /* 0x0000000408047291 */ /* 0x001fcc000f8ec0ff */
[----:B------:R-:W-:-:S06]  /*20a0*/  LEA R12, R12, UR4, 0x2 ;  /* 0x000000040c0c7c11 */ /* 0x000fcc000f8e10ff */
[----:B------:R-:W2:Y:S02]  /*20b0*/  LDS R12, [R12] ;  /* 0x000000000c0c7984 */ /* 0x000ea40000000800 */
[----:B--2---:R-:W-:-:S07]  /*20c0*/  FFMA R23, R12, R10, R23 ;  /* 0x0000000a0c177223 */ /* 0x004fce0000000017 */
.L_x_38:
[----:B------:R-:W2:Y:S01]  /*20d0*/  LDCU UR4, c[0x0][0x3c8] ;  /* 0x00007900ff0477ac */ /* 0x000ea20008000800 */
[--C-:B------:R-:W-:Y:S01]  /*20e0*/  SHF.R.S32.HI R7, RZ, 0x1f, R6.reuse ;  /* 0x0000001fff077819 */ /* 0x100fe20000011406 */
[----:B------:R-:W4:Y:S02]  /*20f0*/  LDCU.64 UR8, c[0x0][0x3b8] ;  /* 0x00007700ff0877ac */ /* 0x000f240008000a00 */
[----:B--2---:R-:W-:-:S04]  /*2100*/  IMAD.WIDE R10, R0, UR4, R6 ;  /* 0x00000004000a7c25 */ /* 0x004fc8000f8e0206 */
[----:B------:R-:W-:Y:S01]  /*2110*/  VIADD R6, R6, UR16 ;  /* 0x0000001006067c36 */ /* 0x000fe20008000000 */
[----:B----4-:R-:W-:-:S04]  /*2120*/  LEA R8, P0, R10, UR8, 0x2 ;  /* 0x000000080a087c11 */ /* 0x010fc8000f8010ff */
[----:B------:R-:W-:Y:S02]  /*2130*/  LEA.HI.X R9, R10, UR9, R11, 0x2, P0 ;  /* 0x000000090a097c11 */ /* 0x000fe400080f140b */
[----:B------:R-:W-:-:S03]  /*2140*/  ISETP.GE.AND P0, PT, R6, UR4, PT ;  /* 0x0000000406007c0c */ /* 0x000fc6000bf06270 */
[----:B------:R0:W-:Y:S10]  /*2150*/  STG.E desc[UR14][R8.64], R23 ;  /* 0x0000001708007986 */ /* 0x0001f4000c10190e */
[----:B------:R-:W-:Y:S05]  /*2160*/  @!P0 BRA `(.L_x_43) ;  /* 0xfffffff400bc8947 */ /* 0x000fea000383ffff */
.L_x_37:
[----:B------:R-:W-:Y:S05]  /*2170*/  BSYNC.RECONVERGENT B0 ;  /* 0x0000000000007941 */ /* 0x000fea0003800200 */
.L_x_36:
[----:B------:R-:W5:Y:S01]  /*2180*/  LDCU UR4, c[0x0][0x3c4] ;  /* 0x00007880ff0477ac */ /* 0x000f620008000800 */
[----:B------:R-:W0:Y:S01]  /*2190*/  LDCU UR8, c[0x0][0x3e0] ;  /* 0x00007c00ff0877ac */ /* 0x000e220008000800 */
[----:B-----5:R-:W-:-:S04]  /*21a0*/  ISETP.GE.AND P0, PT, R2, UR4, PT ;  /* 0x0000000402007c0c */ /* 0x020fc8000bf06270 */
[----:B0-----:R-:W-:-:S13]  /*21b0*/  ISETP.EQ.OR P0, PT, RZ, UR8, P0 ;  /* 0x00000008ff007c0c */ /* 0x001fda0008702670 */
[----:B------:R-:W-:Y:S05]  /*21c0*/  @P0 EXIT ;  /* 0x000000000000094d */ /* 0x000fea0003800000 */
[----:B------:R-:W0:Y:S01]  /*21d0*/  S2UR UR8, SR_CgaCtaId ;  /* 0x00000000000879c3 */ /* 0x000e220000008800 */
[----:B------:R-:W-:Y:S01]  /*21e0*/  UMOV UR4, 0x400 ;  /* 0x0000040000047882 */ /* 0x000fe20000000000 */
[----:B------:R-:W0:Y:S01]  /*21f0*/  LDCU UR9, c[0x0][0x3c4] ;  /* 0x00007880ff0977ac */ /* 0x000e220008000800 */
[----:B------:R-:W0:Y:S02]  /*2200*/  LDCU.64 UR12, c[0x0][0x3b0] ;  /* 0x00007600ff0c77ac */ /* 0x000e240008000a00 */
[----:B0-----:R-:W-:-:S12]  /*2210*/  ULEA UR4, UR8, UR4, 0x18 ;  /* 0x0000000408047291 */ /* 0x001fd8000f8ec0ff */
.L_x_44:
[----:B------:R-:W-:Y:S01]  /*2220*/  ISETP.GE.AND P0, PT, R2, UR11, PT ;  /* 0x0000000b02007c0c */ /* 0x000fe2000bf06270 */
[----:B0-----:R-:W-:-:S12]  /*2230*/  IMAD.MOV.U32 R3, RZ, RZ, RZ ;  /* 0x000000ffff037224 */ /* 0x001fd800078e00ff */
[----:B------:R-:W-:-:S05]  /*2240*/  @!P0 LEA R0, R2, UR4, 0x2 ;  /* 0x0000000402008c11 */ /* 0x000fca000f8e10ff */
[----:B------:R-:W0:Y:S01]  /*2250*/  @!P0 LDS R3, [R0] ;  /* 0x0000000000038984 */ /* 0x000e220000000800 */
[----:B------:R-:W-:-:S04]  /*2260*/  IADD3 R5, P0, PT, R2, UR6, RZ ;  /* 0x0000000602057c10 */ /* 0x000fc8000ff1e0ff */
[C---:B-1----:R-:W-:Y:S01]  /*2270*/  LEA.HI.X.SX32 R6, R2.reuse, UR5, 0x1, P0 ;  /* 0x0000000502067c11 */ /* 0x042fe200080f0eff */
[----:B------:R-:W-:Y:S01]  /*2280*/  VIADD R2, R2, UR16 ;  /* 0x0000001002027c36 */ /* 0x000fe20008000000 */
[----:B------:R-:W-:-:S04]  /*2290*/  LEA R4, P0, R5, UR12, 0x2 ;  /* 0x0000000c05047c11 */ /* 0x000fc8000f8010ff */
[----:B------:R-:W-:Y:S02]  /*22a0*/  LEA.HI.X R5, R5, UR13, R6, 0x2, P0 ;  /* 0x0000000d05057c11 */ /* 0x000fe400080f1406 */
[----:B------:R-:W-:-:S03]  /*22b0*/  ISETP.GE.AND P0, PT, R2, UR9, PT ;  /* 0x0000000902007c0c */ /* 0x000fc6000bf06270 */
[----:B0-----:R0:W-:Y:S10]  /*22c0*/  STG.E desc[UR14][R4.64], R3 ;  /* 0x0000000304007986 */ /* 0x0011f4000c10190e */
[----:B------:R-:W-:Y:S05]  /*22d0*/  @!P0 BRA `(.L_x_44) ;  /* 0xfffffffc00d08947 */ /* 0x000fea000383ffff */
[----:B------:R-:W-:Y:S05]  /*22e0*/  EXIT ;  /* 0x000000000000794d */ /* 0x000fea0003800000 */
.L_x_14:
[----:B------:R-:W-:Y:S02]  /*22f0*/  HFMA2 R18, -RZ, RZ, 0, 1.847743988037109375e-06 ;  /* 0x0000001fff127431 */ /* 0x000fe400000001ff */
[----:B--2---:R-:W-:Y:S02]  /*2300*/  IMAD.MOV.U32 R13, RZ, RZ, R4 ;  /* 0x000000ffff0d7224 */ /* 0x004fe400078e0004 */
[----:B------:R-:W-:Y:S02]  /*2310*/  IMAD.MOV.U32 R15, RZ, RZ, 0x10 ;  /* 0x00000010ff0f7424 */ /* 0x000fe400078e00ff */
[----:B------:R-:W-:-:S07]  /*2320*/  IMAD.MOV.U32 R12, RZ, RZ, -0x1 ;  /* 0xffffffffff0c7424 */ /* 0x000fce00078e00ff */
[----:B01----:R-:W-:Y:S05]  /*2330*/  WARPSYNC.COLLECTIVE R12, `(.L_x_45) ;  /* 0x000000000c087348 */ /* 0x003fea0003c00000 */
[----:B------:R2:W3:Y:S02]  /*2340*/  SHFL.DOWN P1, R11, R13, R15, R18 ;  /* 0x0800000f0d0b7389 */ /* 0x0004e40000020012 */
[----:B0123--:R-:W-:Y:S05]  /*2350*/  ENDCOLLECTIVE ;  /* 0x000000000000791b */ /* 0x00ffea0003800000 */
.L_x_45:
[----:B------:R-:W-:Y:S02]  /*2360*/  IMAD.MOV.U32 R15, RZ, RZ, 0x8 ;  /* 0x00000008ff0f7424 */ /* 0x000fe400078e00ff */
[----:B------:R-:W-:-:S04]  /*2370*/  IMAD.MOV.U32 R5, RZ, RZ, R11 ;  /* 0x000000ffff057224 */ /* 0x000fc800078e000b */
[----:B------:R-:W-:-:S04]  /*2380*/  FADD R5, R5, R4 ;  /* 0x0000000405057221 */ /* 0x000fc80000000000 */
[----:B------:R-:W-:-:S07]  /*2390*/  IMAD.MOV.U32 R13, RZ, RZ, R5 ;  /* 0x000000ffff0d7224 */ /* 0x000fce00078e0005 */
[----:B------:R-:W-:Y:S05]  /*23a0*/  WARPSYNC.COLLECTIVE R12, `(.L_x_46) ;  /* 0x000000000c087348 */ /* 0x000fea0003c00000 */
[----:B------:R0:W1:Y:S02]  /*23b0*/  SHFL.DOWN P1, R11, R13, R15, R18 ;  /* 0x0800000f0d0b7389 */ /* 0x0000640000020012 */
[----:B01----:R-:W-:Y:S05]  /*23c0*/  ENDCOLLECTIVE ;  /* 0x000000000000791b */ /* 0x003fea0003800000 */
.L_x_46:
[----:B------:R-:W-:Y:S02]  /*23d0*/  IMAD.MOV.U32 R15, RZ, RZ, 0x4 ;  /* 0x00000004ff0f7424 */ /* 0x000fe400078e00ff */
[----:B------:R-:W-:-:S04]  /*23e0*/  IMAD.MOV.U32 R8, RZ, RZ, R11 ;  /* 0x000000ffff087224 */ /* 0x000fc800078e000b */
[----:B------:R-:W-:-:S05]  /*23f0*/  FADD R8, R5, R8 ;  /* 0x0000000805087221 */ /* 0x000fca0000000000 */
[----:B------:R-:W-:-:S07]  /*2400*/  MOV R13, R8 ;  /* 0x00000008000d7202 */ /* 0x000fce0000000f00 */
[----:B------:R-:W-:Y:S05]  /*2410*/  WARPSYNC.COLLECTIVE R12, `(.L_x_47) ;  /* 0x000000000c087348 */ /* 0x000fea0003c00000 */
[----:B------:R0:W1:Y:S02]  /*2420*/  SHFL.DOWN P1, R11, R13, R15, R18 ;  /* 0x0800000f0d0b7389 */ /* 0x0000640000020012 */
[----:B01----:R-:W-:Y:S05]  /*2430*/  ENDCOLLECTIVE ;  /* 0x000000000000791b */ /* 0x003fea0003800000 */
.L_x_47:
[----:B------:R-:W-:Y:S02]  /*2440*/  IMAD.MOV.U32 R15, RZ, RZ, 0x2 ;  /* 0x00000002ff0f7424 */ /* 0x000fe400078e00ff */
[----:B------:R-:W-:-:S04]  /*2450*/  IMAD.MOV.U32 R9, RZ, RZ, R11 ;  /* 0x000000ffff097224 */ /* 0x000fc800078e000b */
[----:B------:R-:W-:-:S04]  /*2460*/  FADD R9, R8, R9 ;  /* 0x0000000908097221 */ /* 0x000fc80000000000 */
[----:B------:R-:W-:-:S07]  /*2470*/  IMAD.MOV.U32 R13, RZ, RZ, R9 ;  /* 0x000000ffff0d7224 */ /* 0x000fce00078e0009 */
[----:B------:R-:W-:Y:S05]  /*2480*/  WARPSYNC.COLLECTIVE R12, `(.L_x_48) ;  /* 0x000000000c087348 */ /* 0x000fea0003c00000 */
[----:B------:R0:W1:Y:S02]  /*2490*/  SHFL.DOWN P1, R11, R13, R15, R18 ;  /* 0x0800000f0d0b7389 */ /* 0x0000640000020012 */
[----:B01----:R-:W-:Y:S05]  /*24a0*/  ENDCOLLECTIVE ;  /* 0x000000000000791b */ /* 0x003fea0003800000 */
.L_x_48:
[----:B------:R-:W-:Y:S02]  /*24b0*/  IMAD.MOV.U32 R15, RZ, RZ, 0x1 ;  /* 0x00000001ff0f7424 */ /* 0x000fe400078e00ff */
[----:B------:R-:W-:-:S04]  /*24c0*/  IMAD.MOV.U32 R10, RZ, RZ, R11 ;  /* 0x000000ffff0a7224 */ /* 0x000fc800078e000b */
[----:B------:R-:W-:-:S05]  /*24d0*/  FADD R10, R9, R10 ;  /* 0x0000000a090a7221 */ /* 0x000fca0000000000 */
[----:B------:R-:W-:-:S07]  /*24e0*/  MOV R13, R10 ;  /* 0x0000000a000d7202 */ /* 0x000fce0000000f00 */
[----:B------:R-:W-:Y:S05]  /*24f0*/  WARPSYNC.COLLECTIVE R12, `(.L_x_49) ;  /* 0x000000000c087348 */ /* 0x000fea0003c00000 */
[----:B------:R0:W1:Y:S02]  /*2500*/  SHFL.DOWN P1, R11, R13, R15, R18 ;  /* 0x0800000f0d0b7389 */ /* 0x0000640000020012 */
[----:B01----:R-:W-:Y:S05]  /*2510*/  ENDCOLLECTIVE ;  /* 0x000000000000791b */ /* 0x003fea0003800000 */
.L_x_49:
[----:B------:R-:W-:Y:S05]  /*2520*/  BRA `(.L_x_50) ;  /* 0xffffffe400687947 */ /* 0x000fea000383ffff */
.L_x_25:
[----:B---3--:R-:W-:Y:S02]  /*2530*/  IMAD.MOV.U32 R13, RZ, RZ, R3 ;  /* 0x000000ffff0d7224 */ /* 0x008fe400078e0003 */
[----:B------:R-:W-:Y:S02]  /*2540*/  IMAD.MOV.U32 R15, RZ, RZ, 0x10 ;  /* 0x00000010ff0f7424 */ /* 0x000fe400078e00ff */
[----:B------:R-:W-:Y:S02]  /*2550*/  IMAD.MOV.U32 R18, RZ, RZ, 0x1f ;  /* 0x0000001fff127424 */ /* 0x000fe400078e00ff */
[----:B------:R-:W-:-:S07]  /*2560*/  IMAD.MOV.U32 R12, RZ, RZ, -0x1 ;  /* 0xffffffffff0c7424 */ /* 0x000fce00078e00ff */
[----:B012---:R-:W-:Y:S05]  /*2570*/  WARPSYNC.COLLECTIVE R12, `(.L_x_51) ;  /* 0x000000000c087348 */ /* 0x007fea0003c00000 */
[----:B--2---:R2:W3:Y:S02]  /*2580*/  SHFL.DOWN P1, R11, R13, R15, R18 ;  /* 0x0800000f0d0b7389 */ /* 0x0044e40000020012 */
[----:B0123--:R-:W-:Y:S05]  /*2590*/  ENDCOLLECTIVE ;  /* 0x000000000000791b */ /* 0x00ffea0003800000 */
.L_x_51:
[----:B------:R-:W-:Y:S01]  /*25a0*/  IMAD.MOV.U32 R15, RZ, RZ, 0x8 ;  /* 0x00000008ff0f7424 */ /* 0x000fe200078e00ff */
[----:B------:R-:W-:-:S04]  /*25b0*/  MOV R4, R11 ;  /* 0x0000000b00047202 */ /* 0x000fc80000000f00 */
[----:B------:R-:W-:-:S04]  /*25c0*/  FSETP.GT.AND P1, PT, R3, R4, PT ;  /* 0x000000040300720b */ /* 0x000fc80003f24000 */
[----:B------:R-:W-:-:S05]  /*25d0*/  FSEL R4, R3, R4, P1 ;  /* 0x0000000403047208 */ /* 0x000fca0000800000 */
[----:B------:R-:W-:-:S07]  /*25e0*/  IMAD.MOV.U32 R13, RZ, RZ, R4 ;  /* 0x000000ffff0d7224 */ /* 0x000fce00078e0004 */
[----:B------:R-:W-:Y:S05]  /*25f0*/  WARPSYNC.COLLECTIVE R12, `(.L_x_52) ;  /* 0x000000000c087348 */ /* 0x000fea0003c00000 */
[----:B------:R0:W1:Y:S02]  /*2600*/  SHFL.DOWN P1, R11, R13, R15, R18 ;  /* 0x0800000f0d0b7389 */ /* 0x0000640000020012 */
[----:B01----:R-:W-:Y:S05]  /*2610*/  ENDCOLLECTIVE ;  /* 0x000000000000791b */ /* 0x003fea0003800000 */
.L_x_52:
[----:B------:R-:W-:Y:S02]  /*2620*/  IMAD.MOV.U32 R15, RZ, RZ, 0x4 ;  /* 0x00000004ff0f7424 */ /* 0x000fe400078e00ff */
[----:B------:R-:W-:-:S05]  /*2630*/  IMAD.MOV.U32 R5, RZ, RZ, R11 ;  /* 0x000000ffff057224 */ /* 0x000fca00078e000b */
[----:B------:R-:W-:-:S04]  /*2640*/  FSETP.GT.AND P1, PT, R4, R5, PT ;  /* 0x000000050400720b */ /* 0x000fc80003f24000 */
[----:B------:R-:W-:-:S05]  /*2650*/  FSEL R5, R4, R5, P1 ;  /* 0x0000000504057208 */ /* 0x000fca0000800000 */
[----:B------:R-:W-:-:S07]  /*2660*/  IMAD.MOV.U32 R13, RZ, RZ, R5 ;  /* 0x000000ffff0d7224 */ /* 0x000fce00078e0005 */
[----:B------:R-:W-:Y:S05]  /*2670*/  WARPSYNC.COLLECTIVE R12, `(.L_x_53) ;  /* 0x000000000c087348 */ /* 0x000fea0003c00000 */
[----:B------:R0:W1:Y:S02]  /*2680*/  SHFL.DOWN P1, R11, R13, R15, R18 ;  /* 0x0800000f0d0b7389 */ /* 0x0000640000020012 */
[----:B01----:R-:W-:Y:S05]  /*2690*/  ENDCOLLECTIVE ;  /* 0x000000000000791b */ /* 0x003fea0003800000 */
.L_x_53:
        /* <DEDUP_REMOVED lines=8> */
.L_x_54:
        /* <DEDUP_REMOVED lines=8> */
.L_x_55:
[----:B------:R-:W-:Y:S01]  /*27a0*/  MOV R10, R11 ;  /* 0x0000000b000a7202 */ /* 0x000fe20000000f00 */
[----:B------:R-:W-:Y:S06]  /*27b0*/  BRA `(.L_x_56) ;  /* 0xffffffe800807947 */ /* 0x000fec000383ffff */
.L_x_30:
[----:B0-----:R-:W-:Y:S02]  /*27c0*/  IMAD.MOV.U32 R13, RZ, RZ, R3 ;  /* 0x000000ffff0d7224 */ /* 0x001fe400078e0003 */
[----:B------:R-:W-:Y:S02]  /*27d0*/  IMAD.MOV.U32 R15, RZ, RZ, 0x10 ;  /* 0x00000010ff0f7424 */ /* 0x000fe400078e00ff */
[----:B------:R-:W-:Y:S02]  /*27e0*/  IMAD.MOV.U32 R18, RZ, RZ, 0x1f ;  /* 0x0000001fff127424 */ /* 0x000fe400078e00ff */
[----:B---3--:R-:W-:-:S07]  /*27f0*/  IMAD.MOV.U32 R12, RZ, RZ, -0x1 ;  /* 0xffffffffff0c7424 */ /* 0x008fce00078e00ff */
[----:B-12-4-:R-:W-:Y:S05]  /*2800*/  WARPSYNC.COLLECTIVE R12, `(.L_x_57) ;  /* 0x000000000c087348 */ /* 0x016fea0003c00000 */
[----:B--2---:R0:W2:Y:S02]  /*2810*/  SHFL.DOWN P1, R11, R13, R15, R18 ;  /* 0x0800000f0d0b7389 */ /* 0x0040a40000020012 */
[----:B012-4-:R-:W-:Y:S05]  /*2820*/  ENDCOLLECTIVE ;  /* 0x000000000000791b */ /* 0x017fea0003800000 */
.L_x_57:
[----:B------:R-:W-:Y:S02]  /*2830*/  IMAD.MOV.U32 R15, RZ, RZ, 0x8 ;  /* 0x00000008ff0f7424 */ /* 0x000fe400078e00ff */
[----:B------:R-:W-:-:S04]  /*2840*/  IMAD.MOV.U32 R4, RZ, RZ, R11 ;  /* 0x000000ffff047224 */ /* 0x000fc800078e000b */
[----:B------:R-:W-:-:S05]  /*2850*/  FADD R4, R4, R3 ;  /* 0x0000000304047221 */ /* 0x000fca0000000000 */
[----:B------:R-:W-:-:S07]  /*2860*/  MOV R13, R4 ;  /* 0x00000004000d7202 */ /* 0x000fce0000000f00 */
[----:B------:R-:W-:Y:S05]  /*2870*/  WARPSYNC.COLLECTIVE R12, `(.L_x_58) ;  /* 0x000000000c087348 */ /* 0x000fea0003c00000 */
[----:B------:R0:W1:Y:S02]  /*2880*/  SHFL.DOWN P1, R11, R13, R15, R18 ;  /* 0x0800000f0d0b7389 */ /* 0x0000640000020012 */
[----:B01----:R-:W-:Y:S05]  /*2890*/  ENDCOLLECTIVE ;  /* 0x000000000000791b */ /* 0x003fea0003800000 */
.L_x_58:
[----:B------:R-:W-:Y:S02]  /*28a0*/  IMAD.MOV.U32 R15, RZ, RZ, 0x4 ;  /* 0x00000004ff0f7424 */ /* 0x000fe400078e00ff */
[----:B------:R-:W-:-:S04]  /*28b0*/  IMAD.MOV.U32 R5, RZ, RZ, R11 ;  /* 0x000000ffff057224 */ /* 0x000fc800078e000b */
[----:B------:R-:W-:-:S04]  /*28c0*/  FADD R5, R4, R5 ;  /* 0x0000000504057221 */ /* 0x000fc80000000000 */
[----:B------:R-:W-:-:S07]  /*28d0*/  IMAD.MOV.U32 R13, RZ, RZ, R5 ;  /* 0x000000ffff0d7224 */ /* 0x000fce00078e0005 */
[----:B------:R-:W-:Y:S05]  /*28e0*/  WARPSYNC.COLLECTIVE R12, `(.L_x_59) ;  /* 0x000000000c087348 */ /* 0x000fea0003c00000 */
[----:B------:R0:W1:Y:S02]  /*28f0*/  SHFL.DOWN P1, R11, R13, R15, R18 ;  /* 0x0800000f0d0b7389 */ /* 0x0000640000020012 */
[----:B01----:R-:W-:Y:S05]  /*2900*/  ENDCOLLECTIVE ;  /* 0x000000000000791b */ /* 0x003fea0003800000 */
.L_x_59:
[----:B------:R-:W-:Y:S02]  /*2910*/  IMAD.MOV.U32 R15, RZ, RZ, 0x2 ;  /* 0x00000002ff0f7424 */ /* 0x000fe400078e00ff */
[----:B------:R-:W-:-:S04]  /*2920*/  IMAD.MOV.U32 R6, RZ, RZ, R11 ;  /* 0x000000ffff067224 */ /* 0x000fc800078e000b */
[----:B------:R-:W-:-:S05]  /*2930*/  FADD R6, R5, R6 ;  /* 0x0000000605067221 */ /* 0x000fca0000000000 */
[----:B------:R-:W-:-:S07]  /*2940*/  MOV R13, R6 ;  /* 0x00000006000d7202 */ /* 0x000fce0000000f00 */
[----:B------:R-:W-:Y:S05]  /*2950*/  WARPSYNC.COLLECTIVE R12, `(.L_x_60) ;  /* 0x000000000c087348 */ /* 0x000fea0003c00000 */
[----:B------:R0:W1:Y:S02]  /*2960*/  SHFL.DOWN P1, R11, R13, R15, R18 ;  /* 0x0800000f0d0b7389 */ /* 0x0000640000020012 */
[----:B01----:R-:W-:Y:S05]  /*2970*/  ENDCOLLECTIVE ;  /* 0x000000000000791b */ /* 0x003fea0003800000 */
.L_x_60:
[----:B------:R-:W-:Y:S02]  /*2980*/  IMAD.MOV.U32 R15, RZ, RZ, 0x1 ;  /* 0x00000001ff0f7424 */ /* 0x000fe400078e00ff */
[----:B------:R-:W-:-:S04]  /*2990*/  IMAD.MOV.U32 R7, RZ, RZ, R11 ;  /* 0x000000ffff077224 */ /* 0x000fc800078e000b */
[----:B------:R-:W-:-:S04]  /*29a0*/  FADD R7, R6, R7 ;  /* 0x0000000706077221 */ /* 0x000fc80000000000 */
[----:B------:R-:W-:-:S07]  /*29b0*/  IMAD.MOV.U32 R13, RZ, RZ, R7 ;  /* 0x000000ffff0d7224 */ /* 0x000fce00078e0007 */
[----:B------:R-:W-:Y:S05]  /*29c0*/  WARPSYNC.COLLECTIVE R12, `(.L_x_61) ;  /* 0x000000000c087348 */ /* 0x000fea0003c00000 */
[----:B------:R0:W1:Y:S02]  /*29d0*/  SHFL.DOWN P1, R11, R13, R15, R18 ;  /* 0x0800000f0d0b7389 */ /* 0x0000640000020012 */
[----:B01----:R-:W-:Y:S05]  /*29e0*/  ENDCOLLECTIVE ;  /* 0x000000000000791b */ /* 0x003fea0003800000 */
.L_x_61:
[----:B------:R-:W-:Y:S01]  /*29f0*/  IMAD.MOV.U32 R8, RZ, RZ, R11 ;  /* 0x000000ffff087224 */ /* 0x000fe200078e000b */
[----:B------:R-:W-:Y:S06]  /*2a00*/  BRA `(.L_x_62) ;  /* 0xffffffe800d87947 */ /* 0x000fec000383ffff */
        .weak           $__internal_0_$__cuda_sm20_rcp_rn_f32_slowpath
        .type           $__internal_0_$__cuda_sm20_rcp_rn_f32_slowpath,@function
        .size           $__internal_0_$__cuda_sm20_rcp_rn_f32_slowpath,(.L_x_67 - $__internal_0_$__cuda_sm20_rcp_rn_f32_slowpath)
$__internal_0_$__cuda_sm20_rcp_rn_f32_slowpath:
[----:B------:R-:W-:-:S04]  /*2a10*/  SHF.L.U32 R3, R4, 0x1, RZ ;  /* 0x0000000104037819 */ /* 0x000fc800000006ff */
[----:B------:R-:W-:Y:S01]  /*2a20*/  SHF.R.U32.HI R5, RZ, 0x18, R3 ;  /* 0x00000018ff057819 */ /* 0x000fe20000011603 */
[----:B------:R-:W-:-:S03]  /*2a30*/  IMAD.MOV.U32 R3, RZ, RZ, R4 ;  /* 0x000000ffff037224 */ /* 0x000fc600078e0004 */
[----:B------:R-:W-:-:S13]  /*2a40*/  ISETP.NE.U32.AND P0, PT, R5, RZ, PT ;  /* 0x000000ff0500720c */ /* 0x000fda0003f05070 */
[----:B------:R-:W-:Y:S05]  /*2a50*/  @P0 BRA `(.L_x_63) ;  /* 0x00000000002c0947 */ /* 0x000fea0003800000 */
[----:B------:R-:W-:-:S05]  /*2a60*/  IMAD.SHL.U32 R5, R3, 0x2, RZ ;  /* 0x0000000203057824 */ /* 0x000fca00078e00ff */
[----:B------:R-:W-:-:S13]  /*2a70*/  ISETP.NE.AND P0, PT, R5, RZ, PT ;  /* 0x000000ff0500720c */ /* 0x000fda0003f05270 */
[----:B------:R2:W3:Y:S01]  /*2a80*/  @!P0 MUFU.RCP R5, R3 ;  /* 0x0000000300058308 */ /* 0x0004e20000001000 */
[----:B------:R-:W-:Y:S05]  /*2a90*/  @!P0 BRA `(.L_x_64) ;  /* 0x0000000000a48947 */ /* 0x000fea0003800000 */
[----:B------:R-:W-:-:S04]  /*2aa0*/  FFMA R7, R3, 1.84467440737095516160e+19, RZ ;  /* 0x5f80000003077823 */ /* 0x000fc800000000ff */
[----:B------:R-:W2:Y:S02]  /*2ab0*/  MUFU.RCP R8, R7 ;  /* 0x0000000700087308 */ /* 0x000ea40000001000 */
[----:B--2---:R-:W-:-:S04]  /*2ac0*/  FFMA R3, R7, R8, -1 ;  /* 0xbf80000007037423 */ /* 0x004fc80000000008 */
[----:B------:R-:W-:-:S04]  /*2ad0*/  FADD.FTZ R3, -R3, -RZ ;  /* 0x800000ff03037221 */ /* 0x000fc80000010100 */
[----:B------:R-:W-:-:S04]  /*2ae0*/  FFMA R3, R8, R3, R8 ;  /* 0x0000000308037223 */ /* 0x000fc80000000008 */
[----:B---3--:R-:W-:Y:S01]  /*2af0*/  FFMA R5, R3, 1.84467440737095516160e+19, RZ ;  /* 0x5f80000003057823 */ /* 0x008fe200000000ff */
[----:B------:R-:W-:Y:S06]  /*2b00*/  BRA `(.L_x_64) ;  /* 0x0000000000887947 */ /* 0x000fec0003800000 */
.L_x_63:
[----:B------:R-:W-:-:S05]  /*2b10*/  VIADD R7, R5, 0xffffff03 ;  /* 0xffffff0305077836 */ /* 0x000fca0000000000 */
[----:B------:R-:W-:-:S13]  /*2b20*/  ISETP.GT.U32.AND P0, PT, R7, 0x1, PT ;  /* 0x000000010700780c */ /* 0x000fda0003f04070 */
[----:B------:R-:W-:Y:S05]  /*2b30*/  @P0 BRA `(.L_x_65) ;  /* 0x0000000000780947 */ /* 0x000fea0003800000 */
[----:B------:R-:W-:Y:S01]  /*2b40*/  LOP3.LUT R8, R3, 0x7fffff, RZ, 0xc0, !PT ;  /* 0x007fffff03087812 */ /* 0x000fe200078ec0ff */
[----:B------:R-:W-:Y:S02]  /*2b50*/  IMAD.MOV.U32 R12, RZ, RZ, 0x3 ;  /* 0x00000003ff0c7424 */ /* 0x000fe400078e00ff */
[----:B------:R-:W-:Y:S01]  /*2b60*/  VIADD R5, R5, 0xffffff04 ;  /* 0xffffff0405057836 */ /* 0x000fe20000000000 */
[----:B------:R-:W-:Y:S02]  /*2b70*/  LOP3.LUT R8, R8, 0x3f800000, RZ, 0xfc, !PT ;  /* 0x3f80000008087812 */ /* 0x000fe400078efcff */
[----:B------:R-:W-:Y:S02]  /*2b80*/  SHF.L.U32 R13, R12, R7, RZ ;  /* 0x000000070c0d7219 */ /* 0x000fe400000006ff */
[----:B------:R-:W0:Y:S02]  /*2b90*/  MUFU.RCP R9, R8 ;  /* 0x0000000800097308 */ /* 0x000e240000001000 */
[----:B0-----:R-:W-:-:S04]  /*2ba0*/  FFMA R10, R8, R9, -1 ;  /* 0xbf800000080a7423 */ /* 0x001fc80000000009 */
[----:B------:R-:W-:-:S04]  /*2bb0*/  FADD.FTZ R10, -R10, -RZ ;  /* 0x800000ff0a0a7221 */ /* 0x000fc80000010100 */
[CCC-:B------:R-:W-:Y:S01]  /*2bc0*/  FFMA.RM R11, R9.reuse, R10.reuse, R9.reuse ;  /* 0x0000000a090b7223 */ /* 0x1c0fe20000004009 */
[----:B------:R-:W-:-:S04]  /*2bd0*/  FFMA.RP R10, R9, R10, R9 ;  /* 0x0000000a090a7223 */ /* 0x000fc80000008009 */
[C---:B------:R-:W-:Y:S02]  /*2be0*/  LOP3.LUT R9, R11.reuse, 0x7fffff, RZ, 0xc0, !PT ;  /* 0x007fffff0b097812 */ /* 0x040fe400078ec0ff */
[----:B------:R-:W-:Y:S02]  /*2bf0*/  FSETP.NEU.FTZ.AND P0, PT, R11, R10, PT ;  /* 0x0000000a0b00720b */ /* 0x000fe40003f1d000 */
[----:B------:R-:W-:Y:S02]  /*2c00*/  LOP3.LUT R10, R9, 0x800000, RZ, 0xfc, !PT ;  /* 0x00800000090a7812 */ /* 0x000fe400078efcff */
[----:B------:R-:W-:Y:S02]  /*2c10*/  SEL R9, RZ, 0xffffffff, !P0 ;  /* 0xffffffffff097807 */ /* 0x000fe40004000000 */
[----:B------:R-:W-:-:S03]  /*2c20*/  LOP3.LUT R8, R13, R10, RZ, 0xc0, !PT ;  /* 0x0000000a0d087212 */ /* 0x000fc600078ec0ff */
[----:B------:R-:W-:Y:S01]  /*2c30*/  IMAD.MOV R9, RZ, RZ, -R9 ;  /* 0x000000ffff097224 */ /* 0x000fe200078e0a09 */
[----:B------:R-:W-:-:S04]  /*2c40*/  SHF.R.U32.HI R8, RZ, R7, R8 ;  /* 0x00000007ff087219 */ /* 0x000fc80000011608 */
[--C-:B------:R-:W-:Y:S02]  /*2c50*/  LOP3.LUT P1, RZ, R9, R7, R10.reuse, 0xf8, !PT ;  /* 0x0000000709ff7212 */ /* 0x100fe4000782f80a */
[C---:B------:R-:W-:Y:S02]  /*2c60*/  LOP3.LUT P0, RZ, R8.reuse, 0x1, RZ, 0xc0, !PT ;  /* 0x0000000108ff7812 */ /* 0x040fe4000780c0ff */
[----:B------:R-:W-:Y:S02]  /*2c70*/  LOP3.LUT P2, RZ, R8, 0x2, RZ, 0xc0, !PT ;  /* 0x0000000208ff7812 */ /* 0x000fe4000784c0ff */
[----:B------:R-:W-:Y:S02]  /*2c80*/  SHF.R.U32.HI R10, RZ, R5, R10 ;  /* 0x00000005ff0a7219 */ /* 0x000fe4000001160a */
[----:B------:R-:W-:Y:S02]  /*2c90*/  PLOP3.LUT P0, PT, P0, P1, P2, 0xe0, 0x0 ;  /* 0x000000000000781c */ /* 0x000fe40000703c20 */
[----:B------:R-:W-:-:S02]  /*2ca0*/  LOP3.LUT P1, RZ, R3, 0x7fffff, RZ, 0xc0, !PT ;  /* 0x007fffff03ff7812 */ /* 0x000fc4000782c0ff */
[----:B------:R-:W-:-:S04]  /*2cb0*/  SEL R7, RZ, 0x1, !P0 ;  /* 0x00000001ff077807 */ /* 0x000fc80004000000 */
[----:B------:R-:W-:-:S04]  /*2cc0*/  IADD3 R7, PT, PT, -R7, RZ, RZ ;  /* 0x000000ff07077210 */ /* 0x000fc80007ffe1ff */
[----:B------:R-:W-:-:S13]  /*2cd0*/  ISETP.GE.AND P0, PT, R7, RZ, PT ;  /* 0x000000ff0700720c */ /* 0x000fda0003f06270 */
[----:B------:R-:W-:-:S04]  /*2ce0*/  @!P0 VIADD R10, R10, 0x1 ;  /* 0x000000010a0a8836 */ /* 0x000fc80000000000 */
[----:B------:R-:W-:-:S05]  /*2cf0*/  @!P1 IMAD.SHL.U32 R10, R10, 0x2, RZ ;  /* 0x000000020a0a9824 */ /* 0x000fca00078e00ff */
[----:B------:R-:W-:Y:S01]  /*2d00*/  LOP3.LUT R5, R10, 0x80000000, R3, 0xf8, !PT ;  /* 0x800000000a057812 */ /* 0x000fe200078ef803 */
[----:B------:R-:W-:Y:S06]  /*2d10*/  BRA `(.L_x_64) ;  /* 0x0000000000047947 */ /* 0x000fec0003800000 */
.L_x_65:
[----:B------:R0:W1:Y:S02]  /*2d20*/  MUFU.RCP R5, R3 ;  /* 0x0000000300057308 */ /* 0x0000640000001000 */
.L_x_64:
[----:B------:R-:W-:-:S04]  /*2d30*/  IMAD.MOV.U32 R7, RZ, RZ, 0x0 ;  /* 0x00000000ff077424 */ /* 0x000fc800078e00ff */
[----:B0123--:R-:W-:Y:S05]  /*2d40*/  RET.REL.NODEC R6 `(scaled_dot_attention_kernel) ;  /* 0xffffffd006ac7950 */ /* 0x00ffea0003c3ffff */
.L_x_66:
[----:B------:R-:W-:-:S00]  /*2d50*/  BRA `(.L_x_66) ;  /* 0xfffffffc00fc7947 */ /* 0x000fc0000383ffff */
[----:B------:R-:W-:-:S00]  /*2d60*/  NOP ;  /* 0x0000000000007918 */ /* 0x000fc00000000000 */
        /* <DEDUP_REMOVED lines=9> */
.L_x_67:


//--------------------- .nv.shared.scaled_dot_attention_kernel --------------------------
	.section	.nv.shared.scaled_dot_attention_kernel,"aw",@nobits
	.sectionflags	@""
	.align	16
	.zero		1024


//--------------------- .nv.shared.reserved.0     --------------------------
	.section	.nv.shared.reserved.0,"aw",@nobits
	.weak		__nv_reservedSMEM_offset_0_alias
	.size		__nv_reservedSMEM_offset_0_alias, 0, 64
	.other		__nv_reservedSMEM_offset_0_alias,@"STO_CUDA_RESERVED_SHARED STV_DEFAULT"
__nv_reservedSMEM_offset_0_alias:
	.zero		0
	.zero		64


//--------------------- .nv.constant0.scaled_dot_attention_kernel --------------------------
	.section	.nv.constant0.scaled_dot_attention_kernel,"a",@progbits
	.sectionflags	@""
	.align	4
.nv.constant0.scaled_dot_attention_kernel:
	.zero		996


//--------------------- SYMBOLS --------------------------

	.type		.nv.reservedSmem.offset0,@object
	.size		.nv.reservedSmem.offset0,0x4
	.type		.nv.reservedSmem.cap,@object
	.size		.nv.reservedSmem.cap,0x4
